// auto-generated by cutlass_sweep.gemm — config: {"arch": "sm_90", "cluster_m": 2, "cluster_n": 1, "dtype": "int8", "stages": 5, "tile_k": 64, "tile_m": 64, "tile_n": 256}
#include "cutlass/cutlass.h"
#include "cutlass/gemm/collective/collective_builder.hpp"
#include "cutlass/gemm/device/gemm_universal_adapter.h"
#include "cutlass/gemm/kernel/gemm_universal.hpp"
#include "cutlass/epilogue/collective/collective_builder.hpp"

using ElemA = int8_t;
using ElemB = int8_t;
using ElemCD = int8_t;
using Acc  = int32_t;
using TileShape    = cute::Shape<cute::_64, cute::_256, cute::_64>;
using ClusterShape = cute::Shape<cute::_2, cute::_1, cute::_1>;

using CollectiveEpilogue = typename cutlass::epilogue::collective::CollectiveBuilder<
    cutlass::arch::Sm90, cutlass::arch::OpClassTensorOp,
    TileShape, ClusterShape,
    cutlass::epilogue::collective::EpilogueTileAuto,
    Acc, Acc,
    ElemCD, cutlass::layout::RowMajor, 128 / cutlass::sizeof_bits<ElemCD>::value,
    ElemCD, cutlass::layout::RowMajor, 128 / cutlass::sizeof_bits<ElemCD>::value,
    cutlass::epilogue::collective::EpilogueScheduleAuto
  >::CollectiveOp;

using CollectiveMainloop = typename cutlass::gemm::collective::CollectiveBuilder<
    cutlass::arch::Sm90, cutlass::arch::OpClassTensorOp,
    ElemA, cutlass::layout::RowMajor, 128 / cutlass::sizeof_bits<ElemA>::value,
    ElemB, cutlass::layout::ColumnMajor, 128 / cutlass::sizeof_bits<ElemB>::value,
    Acc,
    TileShape, ClusterShape,
    cutlass::gemm::collective::StageCount<5>,
    cutlass::gemm::collective::KernelScheduleAuto
  >::CollectiveOp;

using GemmKernel = cutlass::gemm::kernel::GemmUniversal<
    cute::Shape<int,int,int,int>,
    CollectiveMainloop,
    CollectiveEpilogue
>;
using Gemm = cutlass::gemm::device::GemmUniversalAdapter<GemmKernel>;

// Force the device kernel symbol into the cubin without needing a host main.
auto* _anchor = &cutlass::device_kernel<GemmKernel>;


// ===== COMPILED SASS (sm_90a) =====

	.target	sm_90a

	.elftype	@"ET_EXEC"


//--------------------- .note.nv.tkinfo           --------------------------
	.section	.note.nv.tkinfo,"",@"SHT_NOTE"
	.sectionflags	@"SHF_NOTE_NV_TKINFO"
	.tkinfo
        /*0018*/ 	.word	0x00000002
        /*0030*/ 	.string	""
        /*0030*/ 	.string	"ptxas"
        /*0030*/ 	.string	"Cuda compilation tools, release 13.0, V13.0.88"
        /*0030*/ 	.string	"Build cuda_13.0.r13.0/compiler.36424714_0"
        /*0030*/ 	.string	"-arch sm_90a -m 64 "



//--------------------- .note.nv.cuinfo           --------------------------
	.section	.note.nv.cuinfo,"",@"SHT_NOTE"
	.sectionflags	@"SHF_NOTE_NV_CUINFO"
        /*0018*/ 	.short	0x0002
        /*001a*/ 	.short	0x005a
        /*001c*/ 	.short	0x0082
	.zero		2


//--------------------- .nv.info                  --------------------------
	.section	.nv.info,"",@"SHT_CUDA_INFO"
	.align	4


	//----- nvinfo : EIATTR_REGCOUNT
	.align		4
        /*0000*/ 	.byte	0x04, 0x2f
        /*0002*/ 	.short	(.L_15 - .L_14)
	.align		4
.L_14:
        /*0004*/ 	.word	index@(_ZN7cutlass13device_kernelINS_4gemm6kernel13GemmUniversalIN4cute5tupleIJiiiiEEENS1_10collective13CollectiveMmaINS1_34MainloopSm90TmaGmmaWarpSpecializedILi5ENS5_IJNS4_1CILi2EEENSA_ILi1EEESC_EEENS1_32KernelTmaWarpSpecializedPingpongEEENS5_IJNSA_ILi64EEENSA_ILi256EEESG_EEEaNS5_IJlSC_lEEEaSJ_NS4_8TiledMMAINS4_8MMA_AtomIJNS4_4SM904GMMA27MMA_64x256x32_S32S8S8_SS_TNEEEENS4_6LayoutINS5_IJSC_SC_SC_EEENS5_IJNSA_ILi0EEESS_SS_EEEEENS5_IJNS4_10UnderscoreESV_SV_EEEEENS4_13SM90_TMA_LOADENS4_14ComposedLayoutINS4_7SwizzleILi2ELi4ELi3EEENS4_18smem_ptr_flag_bitsILi8EEENSQ_INS5_IJNSA_ILi8EEESG_EEENS5_IJSG_SC_EEEEEEEvNS4_8identityENS4_23SM90_TMA_LOAD_MULTICASTES18_vS19_EENS_8epilogue10collective6detail29Sm90TmaWarpSpecializedAdapterINS1D_15DefaultEpilogueIaSJ_SJ_NS1C_6thread17LinearCombinationIaLi1EiiLNS1H_9ScaleType4KindE0ELNS_15FloatRoundStyleE2EaEENS1_15EpilogueDefaultEEEEEvvEEEEvNT_6ParamsE)
        /*0008*/ 	.word	0x000000a8


	//----- nvinfo : EIATTR_FRAME_SIZE
	.align		4
.L_15:
        /*000c*/ 	.byte	0x04, 0x11
        /*000e*/ 	.short	(.L_17 - .L_16)
	.align		4
.L_16:
        /*0010*/ 	.word	index@(_ZN7cutlass13device_kernelINS_4gemm6kernel13GemmUniversalIN4cute5tupleIJiiiiEEENS1_10collective13CollectiveMmaINS1_34MainloopSm90TmaGmmaWarpSpecializedILi5ENS5_IJNS4_1CILi2EEENSA_ILi1EEESC_EEENS1_32KernelTmaWarpSpecializedPingpongEEENS5_IJNSA_ILi64EEENSA_ILi256EEESG_EEEaNS5_IJlSC_lEEEaSJ_NS4_8TiledMMAINS4_8MMA_AtomIJNS4_4SM904GMMA27MMA_64x256x32_S32S8S8_SS_TNEEEENS4_6LayoutINS5_IJSC_SC_SC_EEENS5_IJNSA_ILi0EEESS_SS_EEEEENS5_IJNS4_10UnderscoreESV_SV_EEEEENS4_13SM90_TMA_LOADENS4_14ComposedLayoutINS4_7SwizzleILi2ELi4ELi3EEENS4_18smem_ptr_flag_bitsILi8EEENSQ_INS5_IJNSA_ILi8EEESG_EEENS5_IJSG_SC_EEEEEEEvNS4_8identityENS4_23SM90_TMA_LOAD_MULTICASTES18_vS19_EENS_8epilogue10collective6detail29Sm90TmaWarpSpecializedAdapterINS1D_15DefaultEpilogueIaSJ_SJ_NS1C_6thread17LinearCombinationIaLi1EiiLNS1H_9ScaleType4KindE0ELNS_15FloatRoundStyleE2EaEENS1_15EpilogueDefaultEEEEEvvEEEEvNT_6ParamsE)
        /*0014*/ 	.word	0x00000008


	//----- nvinfo : EIATTR_MIN_STACK_SIZE
	.align		4
.L_17:
        /*0018*/ 	.byte	0x04, 0x12
        /*001a*/ 	.short	(.L_19 - .L_18)
	.align		4
.L_18:
        /*001c*/ 	.word	index@(_ZN7cutlass13device_kernelINS_4gemm6kernel13GemmUniversalIN4cute5tupleIJiiiiEEENS1_10collective13CollectiveMmaINS1_34MainloopSm90TmaGmmaWarpSpecializedILi5ENS5_IJNS4_1CILi2EEENSA_ILi1EEESC_EEENS1_32KernelTmaWarpSpecializedPingpongEEENS5_IJNSA_ILi64EEENSA_ILi256EEESG_EEEaNS5_IJlSC_lEEEaSJ_NS4_8TiledMMAINS4_8MMA_AtomIJNS4_4SM904GMMA27MMA_64x256x32_S32S8S8_SS_TNEEEENS4_6LayoutINS5_IJSC_SC_SC_EEENS5_IJNSA_ILi0EEESS_SS_EEEEENS5_IJNS4_10UnderscoreESV_SV_EEEEENS4_13SM90_TMA_LOADENS4_14ComposedLayoutINS4_7SwizzleILi2ELi4ELi3EEENS4_18smem_ptr_flag_bitsILi8EEENSQ_INS5_IJNSA_ILi8EEESG_EEENS5_IJSG_SC_EEEEEEEvNS4_8identityENS4_23SM90_TMA_LOAD_MULTICASTES18_vS19_EENS_8epilogue10collective6detail29Sm90TmaWarpSpecializedAdapterINS1D_15DefaultEpilogueIaSJ_SJ_NS1C_6thread17LinearCombinationIaLi1EiiLNS1H_9ScaleType4KindE0ELNS_15FloatRoundStyleE2EaEENS1_15EpilogueDefaultEEEEEvvEEEEvNT_6ParamsE)
        /*0020*/ 	.word	0x00000008
.L_19:


//--------------------- .nv.compat                --------------------------
	.section	.nv.compat,"",@"SHT_CUDA_COMPAT_INFO"
	.align	4
        /*0000*/ 	.byte	0x02, 0x09, 0x01, 0x00, 0x02, 0x02, 0x04, 0x00, 0x02, 0x05, 0x05, 0x00, 0x03, 0x07, 0x01, 0x01
        /*0010*/ 	.byte	0x02, 0x03, 0x01, 0x00, 0x02, 0x06, 0x01, 0x00, 0x04, 0x0b, 0x08, 0x00, 0x00, 0x00, 0x00, 0x00
        /*0020*/ 	.byte	0x00, 0x00, 0x00, 0x00


//--------------------- .nv.info._ZN7cutlass13device_kernelINS_4gemm6kernel13GemmUniversalIN4cute5tupleIJiiiiEEENS1_10collective13CollectiveMmaINS1_34MainloopSm90TmaGmmaWarpSpecializedILi5ENS5_IJNS4_1CILi2EEENSA_ILi1EEESC_EEENS1_32KernelTmaWarpSpecializedPingpongEEENS5_IJNSA_ILi64EEENSA_ILi256EEESG_EEEaNS5_IJlSC_lEEEaSJ_NS4_8TiledMMAINS4_8MMA_AtomIJNS4_4SM904GMMA27MMA_64x256x32_S32S8S8_SS_TNEEEENS4_6LayoutINS5_IJSC_SC_SC_EEENS5_IJNSA_ILi0EEESS_SS_EEEEENS5_IJNS4_10UnderscoreESV_SV_EEEEENS4_13SM90_TMA_LOADENS4_14ComposedLayoutINS4_7SwizzleILi2ELi4ELi3EEENS4_18smem_ptr_flag_bitsILi8EEENSQ_INS5_IJNSA_ILi8EEESG_EEENS5_IJSG_SC_EEEEEEEvNS4_8identityENS4_23SM90_TMA_LOAD_MULTICASTES18_vS19_EENS_8epilogue10collective6detail29Sm90TmaWarpSpecializedAdapterINS1D_15DefaultEpilogueIaSJ_SJ_NS1C_6thread17LinearCombinationIaLi1EiiLNS1H_9ScaleType4KindE0ELNS_15FloatRoundStyleE2EaEENS1_15EpilogueDefaultEEEEEvvEEEEvNT_6ParamsE --------------------------
	.section	.nv.info._ZN7cutlass13device_kernelINS_4gemm6kernel13GemmUniversalIN4cute5tupleIJiiiiEEENS1_10collective13CollectiveMmaINS1_34MainloopSm90TmaGmmaWarpSpecializedILi5ENS5_IJNS4_1CILi2EEENSA_ILi1EEESC_EEENS1_32KernelTmaWarpSpecializedPingpongEEENS5_IJNSA_ILi64EEENSA_ILi256EEESG_EEEaNS5_IJlSC_lEEEaSJ_NS4_8TiledMMAINS4_8MMA_AtomIJNS4_4SM904GMMA27MMA_64x256x32_S32S8S8_SS_TNEEEENS4_6LayoutINS5_IJSC_SC_SC_EEENS5_IJNSA_ILi0EEESS_SS_EEEEENS5_IJNS4_10UnderscoreESV_SV_EEEEENS4_13SM90_TMA_LOADENS4_14ComposedLayoutINS4_7SwizzleILi2ELi4ELi3EEENS4_18smem_ptr_flag_bitsILi8EEENSQ_INS5_IJNSA_ILi8EEESG_EEENS5_IJSG_SC_EEEEEEEvNS4_8identityENS4_23SM90_TMA_LOAD_MULTICASTES18_vS19_EENS_8epilogue10collective6detail29Sm90TmaWarpSpecializedAdapterINS1D_15DefaultEpilogueIaSJ_SJ_NS1C_6thread17LinearCombinationIaLi1EiiLNS1H_9ScaleType4KindE0ELNS_15FloatRoundStyleE2EaEENS1_15EpilogueDefaultEEEEEvvEEEEvNT_6ParamsE,"",@"SHT_CUDA_INFO"
	.sectionflags	@""
	.align	4


	//----- nvinfo : EIATTR_CUDA_API_VERSION
	.align		4
        /*0000*/ 	.byte	0x04, 0x37
        /*0002*/ 	.short	(.L_21 - .L_20)
.L_20:
        /*0004*/ 	.word	0x00000082


	//----- nvinfo : EIATTR_KPARAM_INFO
	.align		4
.L_21:
        /*0008*/ 	.byte	0x04, 0x17
        /*000a*/ 	.short	(.L_23 - .L_22)
.L_22:
        /*000c*/ 	.word	0x00000000
        /*0010*/ 	.short	0x0000
        /*0012*/ 	.short	0x0070
        /*0014*/ 	.byte	0x00, 0xf0, 0x01, 0x10


	//----- nvinfo : EIATTR_SPARSE_MMA_MASK
	.align		4
.L_23:
        /*0018*/ 	.byte	0x03, 0x50
        /*001a*/ 	.short	0x0000


	//----- nvinfo : EIATTR_MAXREG_COUNT
	.align		4
        /*001c*/ 	.byte	0x03, 0x1b
        /*001e*/ 	.short	0x00a8


	//----- nvinfo : EIATTR_NUM_BARRIERS
	.align		4
        /*0020*/ 	.byte	0x02, 0x4c
        /*0022*/ 	.byte	0x01
	.zero		1


	//----- nvinfo : EIATTR_EXTERNS
	.align		4
        /*0024*/ 	.byte	0x04, 0x0f
        /*0026*/ 	.short	(.L_25 - .L_24)


	//   ....[0]....
	.align		4
.L_24:
        /*0028*/ 	.word	index@(__assertfail)


	//----- nvinfo : EIATTR_ANNOTATIONS
	.align		4
.L_25:
        /*002c*/ 	.byte	0x04, 0x55
        /*002e*/ 	.short	(.L_27 - .L_26)


	//   ....[0]....
.L_26:
        /*0030*/ 	.word	0x00000001
        /*0034*/ 	.byte	0xd0, 0x0d, 0x00, 0x00, 0x01, 0x00, 0x00, 0x00, 0xc0, 0x83, 0x00, 0x00, 0x01, 0x00, 0x00, 0x00
        /*0044*/ 	.byte	0x50, 0x90, 0x00, 0x00


	//----- nvinfo : EIATTR_MERCURY_ISA_VERSION
	.align		4
.L_27:
        /*0048*/ 	.byte	0x03, 0x5f
        /*004a*/ 	.short	0x0101


	//----- nvinfo : EIATTR_INT_WARP_WIDE_INSTR_OFFSETS
	.align		4
        /*004c*/ 	.byte	0x04, 0x31
        /*004e*/ 	.short	(.L_29 - .L_28)


	//   ....[0]....
.L_28:
        /*0050*/ 	.word	0x00000530


	//   ....[1]....
        /*0054*/ 	.word	0x000005b0


	//   ....[2]....
        /*0058*/ 	.word	0x000006b0


	//   ....[3]....
        /*005c*/ 	.word	0x000006c0


	//   ....[4]....
        /*0060*/ 	.word	0x000006e0


	//   ....[5]....
        /*0064*/ 	.word	0x00000780


	//   ....[6]....
        /*0068*/ 	.word	0x00000790


	//   ....[7]....
        /*006c*/ 	.word	0x000007e0


	//   ....[8]....
        /*0070*/ 	.word	0x00001e40


	//----- nvinfo : EIATTR_COOP_GROUP_MASK_REGIDS
	.align		4
.L_29:
        /*0074*/ 	.byte	0x04, 0x29
        /*0076*/ 	.short	(.L_31 - .L_30)


	//   ....[0]....
.L_30:
        /*0078*/ 	.word	0xffffffff


	//   ....[1]....
        /*007c*/ 	.word	0xffffffff


	//   ....[2]....
        /*0080*/ 	.word	0xffffffff


	//   ....[3]....
        /*0084*/ 	.word	0xffffffff


	//   ....[4]....
        /*0088*/ 	.word	0xffffffff


	//   ....[5]....
        /*008c*/ 	.word	0xffffffff


	//   ....[6]....
        /*0090*/ 	.word	0xffffffff


	//----- nvinfo : EIATTR_COOP_GROUP_INSTR_OFFSETS
	.align		4
.L_31:
        /*0094*/ 	.byte	0x04, 0x28
        /*0096*/ 	.short	(.L_33 - .L_32)


	//   ....[0]....
.L_32:
        /*0098*/ 	.word	0x00000070


	//   ....[1]....
        /*009c*/ 	.word	0x00000080


	//   ....[2]....
        /*00a0*/ 	.word	0x00000140


	//   ....[3]....
        /*00a4*/ 	.word	0x00000310


	//   ....[4]....
        /*00a8*/ 	.word	0x00000350


	//   ....[5]....
        /*00ac*/ 	.word	0x000007d0


	//   ....[6]....
        /*00b0*/ 	.word	0x00000970


	//----- nvinfo : EIATTR_REG_RECONFIG
	.align		4
.L_33:
        /*00b4*/ 	.byte	0x01, 0x54
	.zero		2


	//----- nvinfo : EIATTR_SYSCALL_OFFSETS
	.align		4
        /*00b8*/ 	.byte	0x04, 0x46
        /*00ba*/ 	.short	(.L_35 - .L_34)


	//   ....[0]....
.L_34:
        /*00bc*/ 	.word	0x000017f0


	//----- nvinfo : EIATTR_MBARRIER_INSTR_OFFSETS
	.align		4
.L_35:
        /*00c0*/ 	.byte	0x04, 0x39
        /*00c2*/ 	.short	(.L_37 - .L_36)


	//   ....[0]....
.L_36:
        /*00c4*/ 	.word	0x00000260
        /*00c8*/ 	.word	0x000000ff
        /*00cc*/ 	.word	0x00000000
        /*00d0*/ 	.short	0x0100
        /*00d2*/ 	.byte	0x08
	.zero		1


	//   ....[1]....
        /*00d4*/ 	.word	0x00000270
        /*00d8*/ 	.word	0x000000ff
        /*00dc*/ 	.word	0x00000028
        /*00e0*/ 	.short	0x0100
        /*00e2*/ 	.byte	0x08
	.zero		1


	//   ....[2]....
        /*00e4*/ 	.word	0x00000280
        /*00e8*/ 	.word	0x000000ff
        /*00ec*/ 	.word	0x00000008
        /*00f0*/ 	.short	0x0100
        /*00f2*/ 	.byte	0x08
	.zero		1


	//   ....[3]....
        /*00f4*/ 	.word	0x00000290
        /*00f8*/ 	.word	0x000000ff
        /*00fc*/ 	.word	0x00000030
        /*0100*/ 	.short	0x0100
        /*0102*/ 	.byte	0x08
	.zero		1


	//   ....[4]....
        /*0104*/ 	.word	0x000002a0
        /*0108*/ 	.word	0x000000ff
        /*010c*/ 	.word	0x00000010
        /*0110*/ 	.short	0x0100
        /*0112*/ 	.byte	0x08
	.zero		1


	//   ....[5]....
        /*0114*/ 	.word	0x000002b0
        /*0118*/ 	.word	0x000000ff
        /*011c*/ 	.word	0x00000038
        /*0120*/ 	.short	0x0100
        /*0122*/ 	.byte	0x08
	.zero		1


	//   ....[6]....
        /*0124*/ 	.word	0x000002c0
        /*0128*/ 	.word	0x000000ff
        /*012c*/ 	.word	0x00000018
        /*0130*/ 	.short	0x0100
        /*0132*/ 	.byte	0x08
	.zero		1


	//   ....[7]....
        /*0134*/ 	.word	0x000002d0
        /*0138*/ 	.word	0x000000ff
        /*013c*/ 	.word	0x00000040
        /*0140*/ 	.short	0x0100
        /*0142*/ 	.byte	0x08
	.zero		1


	//   ....[8]....
        /*0144*/ 	.word	0x000002e0
        /*0148*/ 	.word	0x000000ff
        /*014c*/ 	.word	0x00000020
        /*0150*/ 	.short	0x0100
        /*0152*/ 	.byte	0x08
	.zero		1


	//   ....[9]....
        /*0154*/ 	.word	0x000002f0
        /*0158*/ 	.word	0x000000ff
        /*015c*/ 	.word	0x00000048
        /*0160*/ 	.short	0x0100
        /*0162*/ 	.byte	0x08
	.zero		1


	//   ....[10]....
        /*0164*/ 	.word	0x00000810
        /*0168*/ 	.word	0x000000ff
        /*016c*/ 	.word	0x00000080
        /*0170*/ 	.short	0x0100
        /*0172*/ 	.byte	0x08
	.zero		1


	//   ....[11]....
        /*0174*/ 	.word	0x000008a0
        /*0178*/ 	.word	0x000000ff
        /*017c*/ 	.word	0x00000088
        /*0180*/ 	.short	0x0100
        /*0182*/ 	.byte	0x08
	.zero		1


	//   ....[12]....
        /*0184*/ 	.word	0x000008f0
        /*0188*/ 	.word	0x000000ff
        /*018c*/ 	.word	0x00000060
        /*0190*/ 	.short	0x0100
        /*0192*/ 	.byte	0x09
	.zero		1


	//   ....[13]....
        /*0194*/ 	.word	0x00000900
        /*0198*/ 	.word	0x000000ff
        /*019c*/ 	.word	0x00000068
        /*01a0*/ 	.short	0x0100
        /*01a2*/ 	.byte	0x09
	.zero		1


	//   ....[14]....
        /*01a4*/ 	.word	0x00000910
        /*01a8*/ 	.word	0x000000ff
        /*01ac*/ 	.word	0x00000070
        /*01b0*/ 	.short	0x0100
        /*01b2*/ 	.byte	0x09
	.zero		1


	//   ....[15]....
        /*01b4*/ 	.word	0x00000920
        /*01b8*/ 	.word	0x000000ff
        /*01bc*/ 	.word	0x00000078
        /*01c0*/ 	.short	0x0100
        /*01c2*/ 	.byte	0x09
	.zero		1


	//   ....[16]....
        /*01c4*/ 	.word	0x000016d0
        /*01c8*/ 	.word	0x0000009f
        /*01cc*/ 	.word	0x00000000
        /*01d0*/ 	.short	0x010a
        /*01d2*/ 	.byte	0x2a
	.zero		1


	//   ....[17]....
        /*01d4*/ 	.word	0x00001880
        /*01d8*/ 	.word	0x00000003
        /*01dc*/ 	.word	0x00000000
        /*01e0*/ 	.short	0x010a
        /*01e2*/ 	.byte	0x3f
	.zero		1


	//   ....[18]....
        /*01e4*/ 	.word	0x000018e0
        /*01e8*/ 	.word	0x00000003
        /*01ec*/ 	.word	0x00000000
        /*01f0*/ 	.short	0x010a
        /*01f2*/ 	.byte	0x3f
	.zero		1


	//   ....[19]....
        /*01f4*/ 	.word	0x00001b40
        /*01f8*/ 	.word	0x000000ff
        /*01fc*/ 	.word	0x00000000
        /*0200*/ 	.short	0x010a
        /*0202*/ 	.byte	0x04
	.zero		1


	//   ....[20]....
        /*0204*/ 	.word	0x00001b80
        /*0208*/ 	.word	0x000000ff
        /*020c*/ 	.word	0x00000000
        /*0210*/ 	.short	0x010a
        /*0212*/ 	.byte	0x04
	.zero		1


	//   ....[21]....
        /*0214*/ 	.word	0x00001ce0
        /*0218*/ 	.word	0x00000004
        /*021c*/ 	.word	0x00000000
        /*0220*/ 	.short	0x0101
        /*0222*/ 	.byte	0x3f
	.zero		1


	//   ....[22]....
        /*0224*/ 	.word	0x00001de0
        /*0228*/ 	.word	0x000000a0
        /*022c*/ 	.word	0x00000000
        /*0230*/ 	.short	0x0101
        /*0232*/ 	.byte	0x2d
	.zero		1


	//   ....[23]....
        /*0234*/ 	.word	0x00001ee0
        /*0238*/ 	.word	0x00000000
        /*023c*/ 	.word	0x00000000
        /*0240*/ 	.short	0x0101
        /*0242*/ 	.byte	0x3f
	.zero		1


	//   ....[24]....
        /*0244*/ 	.word	0x00001fa0
        /*0248*/ 	.word	0x0000009f
        /*024c*/ 	.word	0x00000010
        /*0250*/ 	.short	0x010a
        /*0252*/ 	.byte	0x2a
	.zero		1


	//   ....[25]....
        /*0254*/ 	.word	0x000083e0
        /*0258*/ 	.word	0x000000a2
        /*025c*/ 	.word	0x00000000
        /*0260*/ 	.short	0x0101
        /*0262*/ 	.byte	0x2d
	.zero		1


	//   ....[26]....
        /*0264*/ 	.word	0x00008da0
        /*0268*/ 	.word	0x0000000c
        /*026c*/ 	.word	0x00000028
        /*0270*/ 	.short	0x010a
        /*0272*/ 	.byte	0x3f
	.zero		1


	//   ....[27]....
        /*0274*/ 	.word	0x00009160
        /*0278*/ 	.word	0x00000004
        /*027c*/ 	.word	0x00000088
        /*0280*/ 	.short	0x0101
        /*0282*/ 	.byte	0x3f
	.zero		1


	//   ....[28]....
        /*0284*/ 	.word	0x000098f0
        /*0288*/ 	.word	0x00000007
        /*028c*/ 	.word	0x00000000
        /*0290*/ 	.short	0x010a
        /*0292*/ 	.byte	0x3f
	.zero		1


	//   ....[29]....
        /*0294*/ 	.word	0x00009970
        /*0298*/ 	.word	0x00000009
        /*029c*/ 	.word	0x00000000
        /*02a0*/ 	.short	0x010a
        /*02a2*/ 	.byte	0x3f
	.zero		1


	//   ....[30]....
        /*02a4*/ 	.word	0x00009a00
        /*02a8*/ 	.word	0x00000006
        /*02ac*/ 	.word	0x00000000
        /*02b0*/ 	.short	0x010a
        /*02b2*/ 	.byte	0x3f
	.zero		1


	//   ....[31]....
        /*02b4*/ 	.word	0x00009a90
        /*02b8*/ 	.word	0x00000009
        /*02bc*/ 	.word	0x00000000
        /*02c0*/ 	.short	0x010a
        /*02c2*/ 	.byte	0x3f
	.zero		1


	//   ....[32]....
        /*02c4*/ 	.word	0x00009b20
        /*02c8*/ 	.word	0x00000003
        /*02cc*/ 	.word	0x00000000
        /*02d0*/ 	.short	0x010a
        /*02d2*/ 	.byte	0x3f
	.zero		1


	//   ....[33]....
        /*02d4*/ 	.word	0x00009b80
        /*02d8*/ 	.word	0x000000a1
        /*02dc*/ 	.word	0x00000000
        /*02e0*/ 	.short	0x010a
        /*02e2*/ 	.byte	0x3f
	.zero		1


	//   ....[34]....
        /*02e4*/ 	.word	0x00009bd0
        /*02e8*/ 	.word	0x00000003
        /*02ec*/ 	.word	0x00000000
        /*02f0*/ 	.short	0x010a
        /*02f2*/ 	.byte	0x3f
	.zero		1


	//   ....[35]....
        /*02f4*/ 	.word	0x00009c30
        /*02f8*/ 	.word	0x00000005
        /*02fc*/ 	.word	0x00000000
        /*0300*/ 	.short	0x010a
        /*0302*/ 	.byte	0x3f
	.zero		1


	//   ....[36]....
        /*0304*/ 	.word	0x00009c80
        /*0308*/ 	.word	0x000000a1
        /*030c*/ 	.word	0x00000010
        /*0310*/ 	.short	0x010a
        /*0312*/ 	.byte	0x3f
	.zero		1


	//   ....[37]....
        /*0314*/ 	.word	0x00009d50
        /*0318*/ 	.word	0x0000000c
        /*031c*/ 	.word	0x00000028
        /*0320*/ 	.short	0x010a
        /*0322*/ 	.byte	0x3f
	.zero		1


	//   ....[38]....
        /*0324*/ 	.word	0x00009e20
        /*0328*/ 	.word	0x00000007
        /*032c*/ 	.word	0x00000000
        /*0330*/ 	.short	0x010a
        /*0332*/ 	.byte	0x3f
	.zero		1


	//   ....[39]....
        /*0334*/ 	.word	0x00009e70
        /*0338*/ 	.word	0x00000009
        /*033c*/ 	.word	0x00000000
        /*0340*/ 	.short	0x010a
        /*0342*/ 	.byte	0x3f
	.zero		1


	//   ....[40]....
        /*0344*/ 	.word	0x00009ec0
        /*0348*/ 	.word	0x00000006
        /*034c*/ 	.word	0x00000000
        /*0350*/ 	.short	0x010a
        /*0352*/ 	.byte	0x3f
	.zero		1


	//   ....[41]....
        /*0354*/ 	.word	0x00009f10
        /*0358*/ 	.word	0x00000009
        /*035c*/ 	.word	0x00000000
        /*0360*/ 	.short	0x010a
        /*0362*/ 	.byte	0x3f
	.zero		1


	//----- nvinfo : EIATTR_NUM_MBARRIERS
	.align		4
.L_37:
        /*0364*/ 	.byte	0x03, 0x38
        /*0366*/ 	.short	0x0010


	//----- nvinfo : EIATTR_EXIT_INSTR_OFFSETS
	.align		4
        /*0368*/ 	.byte	0x04, 0x1c
        /*036a*/ 	.short	(.L_39 - .L_38)


	//   ....[0]....
.L_38:
        /*036c*/ 	.word	0x00001410


	//   ....[1]....
        /*0370*/ 	.word	0x00001470


	//   ....[2]....
        /*0374*/ 	.word	0x00008a70


	//   ....[3]....
        /*0378*/ 	.word	0x00008aa0


	//   ....[4]....
        /*037c*/ 	.word	0x00009b70


	//----- nvinfo : EIATTR_MAX_THREADS
	.align		4
.L_39:
        /*0380*/ 	.byte	0x04, 0x05
        /*0382*/ 	.short	(.L_41 - .L_40)
.L_40:
        /*0384*/ 	.word	0x00000180
        /*0388*/ 	.word	0x00000001
        /*038c*/ 	.word	0x00000001


	//----- nvinfo : EIATTR_CRS_STACK_SIZE
	.align		4
.L_41:
        /*0390*/ 	.byte	0x04, 0x1e
        /*0392*/ 	.short	(.L_43 - .L_42)
.L_42:
        /*0394*/ 	.word	0x00000000


	//----- nvinfo : EIATTR_CBANK_PARAM_SIZE
	.align		4
.L_43:
        /*0398*/ 	.byte	0x03, 0x19
        /*039a*/ 	.short	0x0470


	//----- nvinfo : EIATTR_PARAM_CBANK
	.align		4
        /*039c*/ 	.byte	0x04, 0x0a
        /*039e*/ 	.short	(.L_45 - .L_44)
	.align		4
.L_44:
        /*03a0*/ 	.word	index@(.nv.constant0._ZN7cutlass13device_kernelINS_4gemm6kernel13GemmUniversalIN4cute5tupleIJiiiiEEENS1_10collective13CollectiveMmaINS1_34MainloopSm90TmaGmmaWarpSpecializedILi5ENS5_IJNS4_1CILi2EEENSA_ILi1EEESC_EEENS1_32KernelTmaWarpSpecializedPingpongEEENS5_IJNSA_ILi64EEENSA_ILi256EEESG_EEEaNS5_IJlSC_lEEEaSJ_NS4_8TiledMMAINS4_8MMA_AtomIJNS4_4SM904GMMA27MMA_64x256x32_S32S8S8_SS_TNEEEENS4_6LayoutINS5_IJSC_SC_SC_EEENS5_IJNSA_ILi0EEESS_SS_EEEEENS5_IJNS4_10UnderscoreESV_SV_EEEEENS4_13SM90_TMA_LOADENS4_14ComposedLayoutINS4_7SwizzleILi2ELi4ELi3EEENS4_18smem_ptr_flag_bitsILi8EEENSQ_INS5_IJNSA_ILi8EEESG_EEENS5_IJSG_SC_EEEEEEEvNS4_8identityENS4_23SM90_TMA_LOAD_MULTICASTES18_vS19_EENS_8epilogue10collective6detail29Sm90TmaWarpSpecializedAdapterINS1D_15DefaultEpilogueIaSJ_SJ_NS1C_6thread17LinearCombinationIaLi1EiiLNS1H_9ScaleType4KindE0ELNS_15FloatRoundStyleE2EaEENS1_15EpilogueDefaultEEEEEvvEEEEvNT_6ParamsE)
        /*03a4*/ 	.short	0x0210
        /*03a6*/ 	.short	0x0470


	//----- nvinfo : EIATTR_SW_WAR
	.align		4
.L_45:
        /*03a8*/ 	.byte	0x04, 0x36
        /*03aa*/ 	.short	(.L_47 - .L_46)
.L_46:
        /*03ac*/ 	.word	0x00000008
.L_47:


//--------------------- .nv.callgraph             --------------------------
	.section	.nv.callgraph,"",@"SHT_CUDA_CALLGRAPH"
	.align	4
	.sectionentsize	8
	.align		4
        /*0000*/ 	.word	0x00000000
	.align		4
        /*0004*/ 	.word	0xffffffff
	.align		4
        /*0008*/ 	.word	index@(_ZN7cutlass13device_kernelINS_4gemm6kernel13GemmUniversalIN4cute5tupleIJiiiiEEENS1_10collective13CollectiveMmaINS1_34MainloopSm90TmaGmmaWarpSpecializedILi5ENS5_IJNS4_1CILi2EEENSA_ILi1EEESC_EEENS1_32KernelTmaWarpSpecializedPingpongEEENS5_IJNSA_ILi64EEENSA_ILi256EEESG_EEEaNS5_IJlSC_lEEEaSJ_NS4_8TiledMMAINS4_8MMA_AtomIJNS4_4SM904GMMA27MMA_64x256x32_S32S8S8_SS_TNEEEENS4_6LayoutINS5_IJSC_SC_SC_EEENS5_IJNSA_ILi0EEESS_SS_EEEEENS5_IJNS4_10UnderscoreESV_SV_EEEEENS4_13SM90_TMA_LOADENS4_14ComposedLayoutINS4_7SwizzleILi2ELi4ELi3EEENS4_18smem_ptr_flag_bitsILi8EEENSQ_INS5_IJNSA_ILi8EEESG_EEENS5_IJSG_SC_EEEEEEEvNS4_8identityENS4_23SM90_TMA_LOAD_MULTICASTES18_vS19_EENS_8epilogue10collective6detail29Sm90TmaWarpSpecializedAdapterINS1D_15DefaultEpilogueIaSJ_SJ_NS1C_6thread17LinearCombinationIaLi1EiiLNS1H_9ScaleType4KindE0ELNS_15FloatRoundStyleE2EaEENS1_15EpilogueDefaultEEEEEvvEEEEvNT_6ParamsE)
	.align		4
        /*000c*/ 	.word	index@(__assertfail)
	.align		4
        /*0010*/ 	.word	0x00000000
	.align		4
        /*0014*/ 	.word	0xfffffffe
	.align		4
        /*0018*/ 	.word	0x00000000
	.align		4
        /*001c*/ 	.word	0xfffffffd
	.align		4
        /*0020*/ 	.word	0x00000000
	.align		4
        /*0024*/ 	.word	0xfffffffc


//--------------------- .nv.constant4             --------------------------
	.section	.nv.constant4,"a",@progbits
	.align	8
	.align		8
.nv.constant4:
        /*0000*/ 	.dword	__assertfail
	.align		8
        /*0008*/ 	.dword	__unnamed_1
	.align		8
        /*0010*/ 	.dword	_ZN39_INTERNAL_8b33d04e_4_k_cu_3ebb7fb7_55384cuda3std3__45__cpo5beginE
	.align		8
        /*0018*/ 	.dword	_ZN39_INTERNAL_8b33d04e_4_k_cu_3ebb7fb7_55384cuda3std3__45__cpo3endE
	.align		8
        /*0020*/ 	.dword	_ZN39_INTERNAL_8b33d04e_4_k_cu_3ebb7fb7_55384cuda3std3__45__cpo6cbeginE
	.align		8
        /*0028*/ 	.dword	_ZN39_INTERNAL_8b33d04e_4_k_cu_3ebb7fb7_55384cuda3std3__45__cpo4cendE
	.align		8
        /*0030*/ 	.dword	_ZN39_INTERNAL_8b33d04e_4_k_cu_3ebb7fb7_55384cuda3std3__441_GLOBAL__N__8b33d04e_4_k_cu_3ebb7fb7_55386ignoreE
	.align		8
        /*0038*/ 	.dword	_ZN39_INTERNAL_8b33d04e_4_k_cu_3ebb7fb7_55384cuda3std3__419piecewise_constructE
	.align		8
        /*0040*/ 	.dword	_ZN39_INTERNAL_8b33d04e_4_k_cu_3ebb7fb7_55384cuda3std3__48in_placeE
	.align		8
        /*0048*/ 	.dword	_ZN39_INTERNAL_8b33d04e_4_k_cu_3ebb7fb7_55384cuda3std6ranges3__45__cpo4swapE
	.align		8
        /*0050*/ 	.dword	_ZN39_INTERNAL_8b33d04e_4_k_cu_3ebb7fb7_55384cuda3std6ranges3__45__cpo9iter_moveE
	.align		8
        /*0058*/ 	.dword	_ZN39_INTERNAL_8b33d04e_4_k_cu_3ebb7fb7_55384cute7productE
	.align		8
        /*0060*/ 	.dword	_ZN39_INTERNAL_8b33d04e_4_k_cu_3ebb7fb7_55384cute1_E
	.align		8
        /*0068*/ 	.dword	$str$22
	.align		8
        /*0070*/ 	.dword	$str$23


//--------------------- .text._ZN7cutlass13device_kernelINS_4gemm6kernel13GemmUniversalIN4cute5tupleIJiiiiEEENS1_10collective13CollectiveMmaINS1_34MainloopSm90TmaGmmaWarpSpecializedILi5ENS5_IJNS4_1CILi2EEENSA_ILi1EEESC_EEENS1_32KernelTmaWarpSpecializedPingpongEEENS5_IJNSA_ILi64EEENSA_ILi256EEESG_EEEaNS5_IJlSC_lEEEaSJ_NS4_8TiledMMAINS4_8MMA_AtomIJNS4_4SM904GMMA27MMA_64x256x32_S32S8S8_SS_TNEEEENS4_6LayoutINS5_IJSC_SC_SC_EEENS5_IJNSA_ILi0EEESS_SS_EEEEENS5_IJNS4_10UnderscoreESV_SV_EEEEENS4_13SM90_TMA_LOADENS4_14ComposedLayoutINS4_7SwizzleILi2ELi4ELi3EEENS4_18smem_ptr_flag_bitsILi8EEENSQ_INS5_IJNSA_ILi8EEESG_EEENS5_IJSG_SC_EEEEEEEvNS4_8identityENS4_23SM90_TMA_LOAD_MULTICASTES18_vS19_EENS_8epilogue10collective6detail29Sm90TmaWarpSpecializedAdapterINS1D_15DefaultEpilogueIaSJ_SJ_NS1C_6thread17LinearCombinationIaLi1EiiLNS1H_9ScaleType4KindE0ELNS_15FloatRoundStyleE2EaEENS1_15EpilogueDefaultEEEEEvvEEEEvNT_6ParamsE --------------------------
	.section	.text._ZN7cutlass13device_kernelINS_4gemm6kernel13GemmUniversalIN4cute5tupleIJiiiiEEENS1_10collective13CollectiveMmaINS1_34MainloopSm90TmaGmmaWarpSpecializedILi5ENS5_IJNS4_1CILi2EEENSA_ILi1EEESC_EEENS1_32KernelTmaWarpSpecializedPingpongEEENS5_IJNSA_ILi64EEENSA_ILi256EEESG_EEEaNS5_IJlSC_lEEEaSJ_NS4_8TiledMMAINS4_8MMA_AtomIJNS4_4SM904GMMA27MMA_64x256x32_S32S8S8_SS_TNEEEENS4_6LayoutINS5_IJSC_SC_SC_EEENS5_IJNSA_ILi0EEESS_SS_EEEEENS5_IJNS4_10UnderscoreESV_SV_EEEEENS4_13SM90_TMA_LOADENS4_14ComposedLayoutINS4_7SwizzleILi2ELi4ELi3EEENS4_18smem_ptr_flag_bitsILi8EEENSQ_INS5_IJNSA_ILi8EEESG_EEENS5_IJSG_SC_EEEEEEEvNS4_8identityENS4_23SM90_TMA_LOAD_MULTICASTES18_vS19_EENS_8epilogue10collective6detail29Sm90TmaWarpSpecializedAdapterINS1D_15DefaultEpilogueIaSJ_SJ_NS1C_6thread17LinearCombinationIaLi1EiiLNS1H_9ScaleType4KindE0ELNS_15FloatRoundStyleE2EaEENS1_15EpilogueDefaultEEEEEvvEEEEvNT_6ParamsE,"ax",@progbits
	.align	128
.text._ZN7cutlass13device_kernelINS_4gemm6kernel13GemmUniversalIN4cute5tupleIJiiiiEEENS1_10collective13CollectiveMmaINS1_34MainloopSm90TmaGmmaWarpSpecializedILi5ENS5_IJNS4_1CILi2EEENSA_ILi1EEESC_EEENS1_32KernelTmaWarpSpecializedPingpongEEENS5_IJNSA_ILi64EEENSA_ILi256EEESG_EEEaNS5_IJlSC_lEEEaSJ_NS4_8TiledMMAINS4_8MMA_AtomIJNS4_4SM904GMMA27MMA_64x256x32_S32S8S8_SS_TNEEEENS4_6LayoutINS5_IJSC_SC_SC_EEENS5_IJNSA_ILi0EEESS_SS_EEEEENS5_IJNS4_10UnderscoreESV_SV_EEEEENS4_13SM90_TMA_LOADENS4_14ComposedLayoutINS4_7SwizzleILi2ELi4ELi3EEENS4_18smem_ptr_flag_bitsILi8EEENSQ_INS5_IJNSA_ILi8EEESG_EEENS5_IJSG_SC_EEEEEEEvNS4_8identityENS4_23SM90_TMA_LOAD_MULTICASTES18_vS19_EENS_8epilogue10collective6detail29Sm90TmaWarpSpecializedAdapterINS1D_15DefaultEpilogueIaSJ_SJ_NS1C_6thread17LinearCombinationIaLi1EiiLNS1H_9ScaleType4KindE0ELNS_15FloatRoundStyleE2EaEENS1_15EpilogueDefaultEEEEEvvEEEEvNT_6ParamsE:
        .type           _ZN7cutlass13device_kernelINS_4gemm6kernel13GemmUniversalIN4cute5tupleIJiiiiEEENS1_10collective13CollectiveMmaINS1_34MainloopSm90TmaGmmaWarpSpecializedILi5ENS5_IJNS4_1CILi2EEENSA_ILi1EEESC_EEENS1_32KernelTmaWarpSpecializedPingpongEEENS5_IJNSA_ILi64EEENSA_ILi256EEESG_EEEaNS5_IJlSC_lEEEaSJ_NS4_8TiledMMAINS4_8MMA_AtomIJNS4_4SM904GMMA27MMA_64x256x32_S32S8S8_SS_TNEEEENS4_6LayoutINS5_IJSC_SC_SC_EEENS5_IJNSA_ILi0EEESS_SS_EEEEENS5_IJNS4_10UnderscoreESV_SV_EEEEENS4_13SM90_TMA_LOADENS4_14ComposedLayoutINS4_7SwizzleILi2ELi4ELi3EEENS4_18smem_ptr_flag_bitsILi8EEENSQ_INS5_IJNSA_ILi8EEESG_EEENS5_IJSG_SC_EEEEEEEvNS4_8identityENS4_23SM90_TMA_LOAD_MULTICASTES18_vS19_EENS_8epilogue10collective6detail29Sm90TmaWarpSpecializedAdapterINS1D_15DefaultEpilogueIaSJ_SJ_NS1C_6thread17LinearCombinationIaLi1EiiLNS1H_9ScaleType4KindE0ELNS_15FloatRoundStyleE2EaEENS1_15EpilogueDefaultEEEEEvvEEEEvNT_6ParamsE,@function
        .size           _ZN7cutlass13device_kernelINS_4gemm6kernel13GemmUniversalIN4cute5tupleIJiiiiEEENS1_10collective13CollectiveMmaINS1_34MainloopSm90TmaGmmaWarpSpecializedILi5ENS5_IJNS4_1CILi2EEENSA_ILi1EEESC_EEENS1_32KernelTmaWarpSpecializedPingpongEEENS5_IJNSA_ILi64EEENSA_ILi256EEESG_EEEaNS5_IJlSC_lEEEaSJ_NS4_8TiledMMAINS4_8MMA_AtomIJNS4_4SM904GMMA27MMA_64x256x32_S32S8S8_SS_TNEEEENS4_6LayoutINS5_IJSC_SC_SC_EEENS5_IJNSA_ILi0EEESS_SS_EEEEENS5_IJNS4_10UnderscoreESV_SV_EEEEENS4_13SM90_TMA_LOADENS4_14ComposedLayoutINS4_7SwizzleILi2ELi4ELi3EEENS4_18smem_ptr_flag_bitsILi8EEENSQ_INS5_IJNSA_ILi8EEESG_EEENS5_IJSG_SC_EEEEEEEvNS4_8identityENS4_23SM90_TMA_LOAD_MULTICASTES18_vS19_EENS_8epilogue10collective6detail29Sm90TmaWarpSpecializedAdapterINS1D_15DefaultEpilogueIaSJ_SJ_NS1C_6thread17LinearCombinationIaLi1EiiLNS1H_9ScaleType4KindE0ELNS_15FloatRoundStyleE2EaEENS1_15EpilogueDefaultEEEEEvvEEEEvNT_6ParamsE,(.L_x_335 - _ZN7cutlass13device_kernelINS_4gemm6kernel13GemmUniversalIN4cute5tupleIJiiiiEEENS1_10collective13CollectiveMmaINS1_34MainloopSm90TmaGmmaWarpSpecializedILi5ENS5_IJNS4_1CILi2EEENSA_ILi1EEESC_EEENS1_32KernelTmaWarpSpecializedPingpongEEENS5_IJNSA_ILi64EEENSA_ILi256EEESG_EEEaNS5_IJlSC_lEEEaSJ_NS4_8TiledMMAINS4_8MMA_AtomIJNS4_4SM904GMMA27MMA_64x256x32_S32S8S8_SS_TNEEEENS4_6LayoutINS5_IJSC_SC_SC_EEENS5_IJNSA_ILi0EEESS_SS_EEEEENS5_IJNS4_10UnderscoreESV_SV_EEEEENS4_13SM90_TMA_LOADENS4_14ComposedLayoutINS4_7SwizzleILi2ELi4ELi3EEENS4_18smem_ptr_flag_bitsILi8EEENSQ_INS5_IJNSA_ILi8EEESG_EEENS5_IJSG_SC_EEEEEEEvNS4_8identityENS4_23SM90_TMA_LOAD_MULTICASTES18_vS19_EENS_8epilogue10collective6detail29Sm90TmaWarpSpecializedAdapterINS1D_15DefaultEpilogueIaSJ_SJ_NS1C_6thread17LinearCombinationIaLi1EiiLNS1H_9ScaleType4KindE0ELNS_15FloatRoundStyleE2EaEENS1_15EpilogueDefaultEEEEEvvEEEEvNT_6ParamsE)
        .other          _ZN7cutlass13device_kernelINS_4gemm6kernel13GemmUniversalIN4cute5tupleIJiiiiEEENS1_10collective13CollectiveMmaINS1_34MainloopSm90TmaGmmaWarpSpecializedILi5ENS5_IJNS4_1CILi2EEENSA_ILi1EEESC_EEENS1_32KernelTmaWarpSpecializedPingpongEEENS5_IJNSA_ILi64EEENSA_ILi256EEESG_EEEaNS5_IJlSC_lEEEaSJ_NS4_8TiledMMAINS4_8MMA_AtomIJNS4_4SM904GMMA27MMA_64x256x32_S32S8S8_SS_TNEEEENS4_6LayoutINS5_IJSC_SC_SC_EEENS5_IJNSA_ILi0EEESS_SS_EEEEENS5_IJNS4_10UnderscoreESV_SV_EEEEENS4_13SM90_TMA_LOADENS4_14ComposedLayoutINS4_7SwizzleILi2ELi4ELi3EEENS4_18smem_ptr_flag_bitsILi8EEENSQ_INS5_IJNSA_ILi8EEESG_EEENS5_IJSG_SC_EEEEEEEvNS4_8identityENS4_23SM90_TMA_LOAD_MULTICASTES18_vS19_EENS_8epilogue10collective6detail29Sm90TmaWarpSpecializedAdapterINS1D_15DefaultEpilogueIaSJ_SJ_NS1C_6thread17LinearCombinationIaLi1EiiLNS1H_9ScaleType4KindE0ELNS_15FloatRoundStyleE2EaEENS1_15EpilogueDefaultEEEEEvvEEEEvNT_6ParamsE,@"STO_CUDA_ENTRY STV_DEFAULT"
_ZN7cutlass13device_kernelINS_4gemm6kernel13GemmUniversalIN4cute5tupleIJiiiiEEENS1_10collective13CollectiveMmaINS1_34MainloopSm90TmaGmmaWarpSpecializedILi5ENS5_IJNS4_1CILi2EEENSA_ILi1EEESC_EEENS1_32KernelTmaWarpSpecializedPingpongEEENS5_IJNSA_ILi64EEENSA_ILi256EEESG_EEEaNS5_IJlSC_lEEEaSJ_NS4_8TiledMMAINS4_8MMA_AtomIJNS4_4SM904GMMA27MMA_64x256x32_S32S8S8_SS_TNEEEENS4_6LayoutINS5_IJSC_SC_SC_EEENS5_IJNSA_ILi0EEESS_SS_EEEEENS5_IJNS4_10UnderscoreESV_SV_EEEEENS4_13SM90_TMA_LOADENS4_14ComposedLayoutINS4_7SwizzleILi2ELi4ELi3EEENS4_18smem_ptr_flag_bitsILi8EEENSQ_INS5_IJNSA_ILi8EEESG_EEENS5_IJSG_SC_EEEEEEEvNS4_8identityENS4_23SM90_TMA_LOAD_MULTICASTES18_vS19_EENS_8epilogue10collective6detail29Sm90TmaWarpSpecializedAdapterINS1D_15DefaultEpilogueIaSJ_SJ_NS1C_6thread17LinearCombinationIaLi1EiiLNS1H_9ScaleType4KindE0ELNS_15FloatRoundStyleE2EaEENS1_15EpilogueDefaultEEEEEvvEEEEvNT_6ParamsE:
[----:B------:R-:W0:Y:S02]  /*0000*/  LDC R1, c[0x0][0x28] ;  /* 0x00000a00ff017b82 */ /* 0x000e240000000800 */
[----:B0-----:R-:W-:Y:S01]  /*0010*/  VIADD R1, R1, 0xfffffff8 ;  /* 0xfffffff801017836 */ /* 0x001fe20000000000 */
[----:B------:R-:W0:Y:S01]  /*0020*/  S2R R4, SR_TID.X ;  /* 0x0000000000047919 */ /* 0x000e220000002100 */
[----:B------:R-:W-:Y:S01]  /*0030*/  ELECT P0, URZ, PT ;  /* 0x00000000003f782f */ /* 0x000fe20003800000 */
[----:B------:R-:W-:Y:S01]  /*0040*/  BSSY B0, `(.L_x_0) ;  /* 0x000000f000007945 */ /* 0x000fe20003800000 */
[--C-:B0-----:R-:W-:Y:S02]  /*0050*/  SHF.R.U32.HI R2, RZ, 0x5, R4.reuse ;  /* 0x00000005ff027819 */ /* 0x101fe40000011604 */
[----:B------:R-:W-:-:S03]  /*0060*/  SHF.R.U32.HI R7, RZ, 0x7, R4 ;  /* 0x00000007ff077819 */ /* 0x000fc60000011604 */
[----:B------:R-:W0:Y:S04]  /*0070*/  SHFL.IDX PT, R5, R2, RZ, 0x1f ;  /* 0x00001fff02057589 */ /* 0x000e2800000e0000 */
[----:B------:R1:W2:Y:S01]  /*0080*/  SHFL.IDX PT, R10, R7, RZ, 0x1f ;  /* 0x00001fff070a7589 */ /* 0x0002a200000e0000 */
[----:B0-----:R-:W-:-:S13]  /*0090*/  ISETP.NE.OR P0, PT, R5, RZ, !P0 ;  /* 0x000000ff0500720c */ /* 0x001fda0004705670 */
[----:B-12---:R-:W-:Y:S05]  /*00a0*/  @P0 BRA `(.L_x_1) ;  /* 0x0000000000200947 */ /* 0x006fea0003800000 */
[----:B------:R-:W-:Y:S02]  /*00b0*/  ULDC.64 UR4, c[0x0][0x198] ;  /* 0x0000660000047ab9 */ /* 0x000fe40000000a00 */
[----:B------:R-:W-:Y:S02]  /*00c0*/  UIADD3 UR6, UP0, UR4, 0xf0, URZ ;  /* 0x000000f004067890 */ /* 0x000fe4000ff1e03f */
[----:B------:R-:W-:Y:S02]  /*00d0*/  UIADD3 UR4, UP1, UR4, 0x1f0, URZ ;  /* 0x000001f004047890 */ /* 0x000fe4000ff3e03f */
[----:B------:R-:W-:Y:S02]  /*00e0*/  UIADD3.X UR7, URZ, UR5, URZ, UP0, !UPT ;  /* 0x000000053f077290 */ /* 0x000fe400087fe43f */
[----:B------:R-:W-:-:S07]  /*00f0*/  UIADD3.X UR5, URZ, UR5, URZ, UP1, !UPT ;  /* 0x000000053f057290 */ /* 0x000fce0008ffe43f */
[----:B------:R0:W-:Y:S02]  /*0100*/  UTMACCTL.PF [UR6] ;  /* 0x00000000060079b9 */ /* 0x0001e40008040000 */
[----:B------:R0:W-:Y:S02]  /*0110*/  UTMACCTL.PF [UR4] ;  /* 0x00000000040079b9 */ /* 0x0001e40008040000 */
[----:B0-----:R-:W-:Y:S01]  /*0120*/  NOP ;  /* 0x0000000000007918 */ /* 0x001fe20000000000 */
.L_x_1:
[----:B------:R-:W-:Y:S05]  /*0130*/  BSYNC B0 ;  /* 0x0000000000007941 */ /* 0x000fea0003800000 */
.L_x_0:
[----:B------:R-:W0:Y:S01]  /*0140*/  SHFL.IDX PT, R8, R2, RZ, 0x1f ;  /* 0x00001fff02087589 */ /* 0x000e2200000e0000 */
[----:B------:R-:W-:-:S04]  /*0150*/  SHF.R.S32.HI R3, RZ, 0x1f, R4 ;  /* 0x0000001fff037819 */ /* 0x000fc80000011404 */
[----:B------:R-:W-:Y:S02]  /*0160*/  LEA.HI R3, R3, R4, RZ, 0x7 ;  /* 0x0000000403037211 */ /* 0x000fe400078f38ff */
[----:B0-----:R-:W-:-:S13]  /*0170*/  ISETP.NE.AND P0, PT, R8, RZ, PT ;  /* 0x000000ff0800720c */ /* 0x001fda0003f05270 */
[----:B------:R-:W-:Y:S05]  /*0180*/  @P0 BRA `(.L_x_2) ;  /* 0x0000000000600947 */ /* 0x000fea0003800000 */
[----:B------:R-:W0:Y:S01]  /*0190*/  S2UR UR8, SR_CgaCtaId ;  /* 0x00000000000879c3 */ /* 0x000e220000008800 */
[----:B------:R-:W-:Y:S01]  /*01a0*/  UMOV UR4, 0x400 ;  /* 0x0000040000047882 */ /* 0x000fe20000000000 */
[----:B------:R-:W-:Y:S01]  /*01b0*/  UMOV UR5, 0x1 ;  /* 0x0000000100057882 */ /* 0x000fe20000000000 */
[----:B------:R-:W-:Y:S01]  /*01c0*/  UMOV UR6, 0x2 ;  /* 0x0000000200067882 */ /* 0x000fe20000000000 */
[----:B------:R-:W-:Y:S01]  /*01d0*/  ELECT P0, URZ, PT ;  /* 0x00000000003f782f */ /* 0x000fe20003800000 */
[----:B------:R-:W-:-:S04]  /*01e0*/  UIADD3 UR6, -UR6, 0x100000, URZ ;  /* 0x0010000006067890 */ /* 0x000fc8000fffe13f */
[----:B------:R-:W-:Y:S02]  /*01f0*/  USHF.L.U32 UR7, UR6, 0xb, URZ ;  /* 0x0000000b06077899 */ /* 0x000fe4000800063f */
[----:B------:R-:W-:Y:S02]  /*0200*/  USHF.L.U32 UR6, UR6, 0x1, URZ ;  /* 0x0000000106067899 */ /* 0x000fe4000800063f */
[----:B0-----:R-:W-:Y:S02]  /*0210*/  ULEA UR8, UR8, UR4, 0x18 ;  /* 0x0000000408087291 */ /* 0x001fe4000f8ec03f */
[----:B------:R-:W-:-:S04]  /*0220*/  UIADD3 UR4, -UR5, 0x100000, URZ ;  /* 0x0010000005047890 */ /* 0x000fc8000fffe13f */
[----:B------:R-:W-:Y:S02]  /*0230*/  USHF.L.U32 UR5, UR4, 0xb, URZ ;  /* 0x0000000b04057899 */ /* 0x000fe4000800063f */
[----:B------:R-:W-:Y:S01]  /*0240*/  USHF.L.U32 UR4, UR4, 0x1, URZ ;  /* 0x0000000104047899 */ /* 0x000fe2000800063f */
[----:B------:R-:W0:Y:S11]  /*0250*/  FENCE.VIEW.ASYNC.S ;  /* 0x00000000000073c6 */ /* 0x000e360000000000 */
[----:B0-----:R0:W1:Y:S01]  /*0260*/  SYNCS.EXCH.64 URZ, [UR8], UR4 ;  /* 0x00000004083f75b2 */ /* 0x0010620008000100 */
[----:B------:R0:W2:Y:S01]  /*0270*/  SYNCS.EXCH.64 URZ, [UR8+0x28], UR6 ;  /* 0x00002806083f75b2 */ /* 0x0000a20008000100 */
[----:B------:R0:W3:Y:S01]  /*0280*/  SYNCS.EXCH.64 URZ, [UR8+0x8], UR4 ;  /* 0x00000804083f75b2 */ /* 0x0000e20008000100 */
[----:B------:R0:W4:Y:S01]  /*0290*/  SYNCS.EXCH.64 URZ, [UR8+0x30], UR6 ;  /* 0x00003006083f75b2 */ /* 0x0001220008000100 */
[----:B------:R0:W0:Y:S01]  /*02a0*/  SYNCS.EXCH.64 URZ, [UR8+0x10], UR4 ;  /* 0x00001004083f75b2 */ /* 0x0000220008000100 */
[----:B------:R0:W0:Y:S01]  /*02b0*/  SYNCS.EXCH.64 URZ, [UR8+0x38], UR6 ;  /* 0x00003806083f75b2 */ /* 0x0000220008000100 */
[----:B------:R0:W0:Y:S01]  /*02c0*/  SYNCS.EXCH.64 URZ, [UR8+0x18], UR4 ;  /* 0x00001804083f75b2 */ /* 0x0000220008000100 */
[----:B------:R0:W0:Y:S01]  /*02d0*/  SYNCS.EXCH.64 URZ, [UR8+0x40], UR6 ;  /* 0x00004006083f75b2 */ /* 0x0000220008000100 */
[----:B------:R0:W0:Y:S01]  /*02e0*/  SYNCS.EXCH.64 URZ, [UR8+0x20], UR4 ;  /* 0x00002004083f75b2 */ /* 0x0000220008000100 */
[----:B------:R0:W0:Y:S01]  /*02f0*/  SYNCS.EXCH.64 URZ, [UR8+0x48], UR6 ;  /* 0x00004806083f75b2 */ /* 0x0000220008000100 */
[----:B------:R-:W-:Y:S01]  /*0300*/  NOP ;  /* 0x0000000000007918 */ /* 0x000fe20000000000 */
.L_x_2:
[----:B------:R-:W5:Y:S01]  /*0310*/  SHFL.IDX PT, R13, R2, RZ, 0x1f ;  /* 0x00001fff020d7589 */ /* 0x000f6200000e0000 */
[----:B------:R-:W1:Y:S01]  /*0320*/  S2UR UR12, SR_CTAID.X ;  /* 0x00000000000c79c3 */ /* 0x000e620000002500 */
[----:B------:R-:W-:Y:S02]  /*0330*/  LOP3.LUT R3, R3, 0xffffff80, RZ, 0xc0, !PT ;  /* 0xffffff8003037812 */ /* 0x000fe400078ec0ff */
[----:B------:R-:W-:Y:S01]  /*0340*/  ELECT P0, URZ, PT ;  /* 0x00000000003f782f */ /* 0x000fe20003800000 */
[----:B------:R2:W3:Y:S01]  /*0350*/  SHFL.IDX PT, R12, R2, RZ, 0x1f ;  /* 0x00001fff020c7589 */ /* 0x0004e200000e0000 */
[----:B------:R-:W-:Y:S01]  /*0360*/  ELECT P1, URZ, PT ;  /* 0x00000000003f782f */ /* 0x000fe20003820000 */
[----:B------:R-:W-:Y:S01]  /*0370*/  NOP ;  /* 0x0000000000007918 */ /* 0x000fe20000000000 */
[----:B------:R-:W-:Y:S01]  /*0380*/  IMAD.IADD R3, R4, 0x1, -R3 ;  /* 0x0000000104037824 */ /* 0x000fe200078e0a03 */
[----:B------:R-:W4:Y:S01]  /*0390*/  S2R R6, SR_CTAID.Y ;  /* 0x0000000000067919 */ /* 0x000f220000002600 */
[----:B0-----:R-:W-:Y:S01]  /*03a0*/  ULDC UR4, c[0x0][0x150] ;  /* 0x0000540000047ab9 */ /* 0x001fe20000000800 */
[----:B------:R-:W0:Y:S01]  /*03b0*/  LDC R14, c[0x0][0x144] ;  /* 0x00005100ff0e7b82 */ /* 0x000e220000000800 */
[----:B------:R-:W-:Y:S01]  /*03c0*/  UMOV UR11, 0x80 ;  /* 0x00000080000b7882 */ /* 0x000fe20000000000 */
[----:B------:R-:W-:Y:S01]  /*03d0*/  SHF.R.S32.HI R0, RZ, 0x1f, R3 ;  /* 0x0000001fff007819 */ /* 0x000fe20000011403 */
[----:B------:R-:W-:Y:S01]  /*03e0*/  NOP ;  /* 0x0000000000007918 */ /* 0x000fe20000000000 */
[C---:B------:R-:W-:Y:S01]  /*03f0*/  VIADD R35, R10.reuse, 0xffffffff ;  /* 0xffffffff0a237836 */ /* 0x040fe20000000000 */
[----:B------:R-:W-:Y:S01]  /*0400*/  ISETP.NE.AND P4, PT, R10, RZ, PT ;  /* 0x000000ff0a00720c */ /* 0x000fe20003f85270 */
[----:B------:R-:W-:Y:S01]  /*0410*/  IMAD.MOV.U32 R154, RZ, RZ, 0x1 ;  /* 0x00000001ff9a7424 */ /* 0x000fe200078e00ff */
[----:B------:R-:W-:Y:S01]  /*0420*/  LEA.HI R9, R0, R3, RZ, 0x3 ;  /* 0x0000000300097211 */ /* 0x000fe200078f18ff */
[----:B------:R-:W0:Y:S01]  /*0430*/  LDC R15, c[0x0][0x140] ;  /* 0x00005000ff0f7b82 */ /* 0x000e220000000800 */
[----:B------:R-:W-:-:S02]  /*0440*/  ISETP.GE.U32.AND P6, PT, R35, 0x2, PT ;  /* 0x000000022300780c */ /* 0x000fc40003fc6070 */
[--C-:B------:R-:W-:Y:S02]  /*0450*/  SHF.R.S32.HI R11, RZ, 0x3, R9.reuse ;  /* 0x00000003ff0b7819 */ /* 0x100fe40000011409 */
[----:B--2---:R-:W-:Y:S02]  /*0460*/  SHF.R.S32.HI R2, RZ, 0x1f, R9 ;  /* 0x0000001fff027819 */ /* 0x004fe40000011409 */
[----:B------:R-:W-:Y:S01]  /*0470*/  SHF.R.S32.HI R9, RZ, 0x1f, R8 ;  /* 0x0000001fff097819 */ /* 0x000fe20000011408 */
[----:B------:R-:W2:Y:S01]  /*0480*/  LDC R25, c[0x0][0x148] ;  /* 0x00005200ff197b82 */ /* 0x000ea20000000800 */
[----:B-----5:R-:W-:Y:S02]  /*0490*/  ISETP.NE.OR P0, PT, R13, RZ, !P0 ;  /* 0x000000ff0d00720c */ /* 0x020fe40004705670 */
[----:B-1----:R-:W-:Y:S02]  /*04a0*/  I2FP.F32.U32 R13, UR12 ;  /* 0x0000000c000d7c45 */ /* 0x002fe40008201000 */
[----:B------:R-:W-:-:S02]  /*04b0*/  LEA.HI R2, R2, R11, RZ, 0x2 ;  /* 0x0000000b02027211 */ /* 0x000fc400078f10ff */
[----:B------:R-:W-:Y:S01]  /*04c0*/  LEA.HI R9, R9, R8, RZ, 0x2 ;  /* 0x0000000809097211 */ /* 0x000fe200078f10ff */
[----:B------:R-:W-:Y:S01]  /*04d0*/  FMUL R13, R13, UR4 ;  /* 0x000000040d0d7c20 */ /* 0x000fe20008400000 */
[----:B---3--:R-:W-:Y:S01]  /*04e0*/  ISETP.NE.OR P1, PT, R12, RZ, !P1 ;  /* 0x000000ff0c00720c */ /* 0x008fe20004f25670 */
[----:B------:R-:W-:Y:S01]  /*04f0*/  ULDC UR4, c[0x0][0x154] ;  /* 0x0000550000047ab9 */ /* 0x000fe20000000800 */
[----:B------:R-:W-:Y:S02]  /*0500*/  LOP3.LUT R12, R2, 0xfffffffc, RZ, 0xc0, !PT ;  /* 0xfffffffc020c7812 */ /* 0x000fe400078ec0ff */
[----:B------:R-:W-:Y:S01]  /*0510*/  LOP3.LUT R9, R9, 0x3ffffffc, RZ, 0xc0, !PT ;  /* 0x3ffffffc09097812 */ /* 0x000fe200078ec0ff */
[----:B------:R-:W1:Y:S01]  /*0520*/  F2I.U32.TRUNC.NTZ R13, R13 ;  /* 0x0000000d000d7305 */ /* 0x000e62000020f000 */
[----:B------:R-:W-:Y:S01]  /*0530*/  VOTEU.ALL UP1, P0 ;  /* 0x00000000003f7886 */ /* 0x000fe20000020000 */
[----:B------:R-:W-:Y:S01]  /*0540*/  IMAD.IADD R12, R11, 0x1, -R12 ;  /* 0x000000010b0c7824 */ /* 0x000fe200078e0a0c */
[----:B----4-:R-:W-:Y:S01]  /*0550*/  I2FP.F32.U32 R11, R6 ;  /* 0x00000006000b7245 */ /* 0x010fe20000201000 */
[----:B------:R-:W-:Y:S01]  /*0560*/  IMAD.IADD R9, R8, 0x1, -R9 ;  /* 0x0000000108097824 */ /* 0x000fe200078e0a09 */
[----:B------:R-:W-:Y:S01]  /*0570*/  SHF.R.S32.HI R2, RZ, 0x1f, R5 ;  /* 0x0000001fff027819 */ /* 0x000fe20000011405 */
[----:B------:R-:W3:Y:S01]  /*0580*/  @!UP1 S2UR UR7, SR_CgaCtaId ;  /* 0x00000000000799c3 */ /* 0x000ee20000008800 */
[----:B------:R-:W-:Y:S01]  /*0590*/  @!UP1 UMOV UR6, 0x400 ;  /* 0x0000040000069882 */ /* 0x000fe20000000000 */
[----:B------:R-:W-:Y:S01]  /*05a0*/  IMAD R9, R9, 0x4, R12 ;  /* 0x0000000409097824 */ /* 0x000fe200078e020c */
[----:B------:R-:W-:Y:S01]  /*05b0*/  VOTEU.ALL UP2, P1 ;  /* 0x00000000003f7886 */ /* 0x000fe20000840000 */
[----:B------:R-:W-:Y:S01]  /*05c0*/  FMUL R11, R11, UR4 ;  /* 0x000000040b0b7c20 */ /* 0x000fe20008400000 */
[----:B------:R-:W-:Y:S01]  /*05d0*/  LEA.HI R2, R2, R5, RZ, 0x2 ;  /* 0x0000000502027211 */ /* 0x000fe200078f10ff */
[----:B------:R-:W-:Y:S01]  /*05e0*/  UMOV UR4, 0x20 ;  /* 0x0000002000047882 */ /* 0x000fe20000000000 */
[----:B------:R-:W-:Y:S01]  /*05f0*/  LEA.HI R8, R9, R9, RZ, 0x1 ;  /* 0x0000000909087211 */ /* 0x000fe200078f08ff */
[----:B------:R-:W4:Y:S01]  /*0600*/  @!UP2 S2UR UR10, SR_CgaCtaId ;  /* 0x00000000000aa9c3 */ /* 0x000f220000008800 */
[----:B-1----:R-:W-:Y:S01]  /*0610*/  IMAD.MOV R13, RZ, RZ, -R13 ;  /* 0x000000ffff0d7224 */ /* 0x002fe200078e0a0d */
[----:B------:R-:W1:Y:S01]  /*0620*/  F2I.U32.TRUNC.NTZ R11, R11 ;  /* 0x0000000b000b7305 */ /* 0x000e62000020f000 */
[----:B------:R-:W-:Y:S01]  /*0630*/  LOP3.LUT R8, R8, 0xfffffffe, RZ, 0xc0, !PT ;  /* 0xfffffffe08087812 */ /* 0x000fe200078ec0ff */
[----:B------:R-:W-:-:S04]  /*0640*/  @!UP1 UIADD3 UR4, -UR4, 0x100000, URZ ;  /* 0x0010000004049890 */ /* 0x000fc8000fffe13f */
[----:B------:R-:W-:Y:S02]  /*0650*/  @!UP1 USHF.L.U32 UR5, UR4, 0xb, URZ ;  /* 0x0000000b04059899 */ /* 0x000fe4000800063f */
[----:B------:R-:W-:Y:S01]  /*0660*/  @!UP1 USHF.L.U32 UR4, UR4, 0x1, URZ ;  /* 0x0000000104049899 */ /* 0x000fe2000800063f */
[----:B0-----:R-:W-:Y:S01]  /*0670*/  IMAD R21, R14, R13, UR12 ;  /* 0x0000000c0e157e24 */ /* 0x001fe2000f8e020d */
[----:B------:R-:W-:Y:S01]  /*0680*/  LOP3.LUT R2, R2, 0xfffffffc, RZ, 0xc0, !PT ;  /* 0xfffffffc02027812 */ /* 0x000fe200078ec0ff */
[----:B------:R-:W-:Y:S01]  /*0690*/  @!UP2 UMOV UR9, 0x400 ;  /* 0x000004000009a882 */ /* 0x000fe20000000000 */
[----:B------:R-:W-:Y:S01]  /*06a0*/  IMAD.IADD R8, R9, 0x1, -R8 ;  /* 0x0000000109087824 */ /* 0x000fe200078e0a08 */
[----:B------:R-:W-:Y:S01]  /*06b0*/  VOTEU.ALL UP3, P1 ;  /* 0x00000000003f7886 */ /* 0x000fe20000860000 */
[----:B------:R-:W-:Y:S01]  /*06c0*/  VOTEU.ALL UP4, P1 ;  /* 0x00000000003f7886 */ /* 0x000fe20000880000 */
[----:B------:R-:W-:Y:S01]  /*06d0*/  IMAD.IADD R5, R5, 0x1, -R2 ;  /* 0x0000000105057824 */ /* 0x000fe200078e0a02 */
[----:B------:R-:W-:Y:S01]  /*06e0*/  VOTEU.ALL UP5, P1 ;  /* 0x00000000003f7886 */ /* 0x000fe200008a0000 */
[----:B------:R-:W-:Y:S01]  /*06f0*/  ISETP.NE.AND P3, PT, R8, R21, PT ;  /* 0x000000150800720c */ /* 0x000fe20003f65270 */
[----:B------:R-:W-:Y:S01]  /*0700*/  IMAD.SHL.U32 R2, R9, 0x4, RZ ;  /* 0x0000000409027824 */ /* 0x000fe200078e00ff */
[----:B------:R-:W-:Y:S01]  /*0710*/  ISETP.EQ.U32.AND P2, PT, R15, 0x1, PT ;  /* 0x000000010f00780c */ /* 0x000fe20003f42070 */
[----:B---3--:R-:W-:Y:S01]  /*0720*/  @!UP1 ULEA UR8, UR7, UR6, 0x18 ;  /* 0x0000000607089291 */ /* 0x008fe2000f8ec03f */
[----:B-1----:R-:W-:Y:S01]  /*0730*/  IMAD.MOV R20, RZ, RZ, -R11 ;  /* 0x000000ffff147224 */ /* 0x002fe200078e0a0b */
[----:B------:R-:W-:-:S04]  /*0740*/  @!UP2 UIADD3 UR6, -UR11, 0x100000, URZ ;  /* 0x001000000b06a890 */ /* 0x000fc8000fffe13f */
[----:B------:R-:W-:Y:S02]  /*0750*/  @!UP2 USHF.L.U32 UR7, UR6, 0xb, URZ ;  /* 0x0000000b0607a899 */ /* 0x000fe4000800063f */
[----:B------:R-:W-:Y:S01]  /*0760*/  @!UP2 USHF.L.U32 UR6, UR6, 0x1, URZ ;  /* 0x000000010606a899 */ /* 0x000fe2000800063f */
[----:B------:R-:W-:Y:S01]  /*0770*/  LOP3.LUT R155, R9, 0xc, R2, 0x78, !PT ;  /* 0x0000000c099b7812 */ /* 0x000fe200078e7802 */
[----:B------:R-:W-:Y:S01]  /*0780*/  VOTEU.ALL UP0, P0 ;  /* 0x00000000003f7886 */ /* 0x000fe20000000000 */
[----:B------:R-:W-:Y:S01]  /*0790*/  VOTEU.ALL UP1, P0 ;  /* 0x00000000003f7886 */ /* 0x000fe20000020000 */
[----:B--2---:R-:W-:Y:S01]  /*07a0*/  IMAD R9, R25, R20, R6 ;  /* 0x0000001419097224 */ /* 0x004fe200078e0206 */
[----:B------:R-:W-:Y:S01]  /*07b0*/  LOP3.LUT P0, RZ, R3, 0x7, RZ, 0xc0, !PT ;  /* 0x0000000703ff7812 */ /* 0x000fe2000780c0ff */
[----:B----4-:R-:W-:Y:S01]  /*07c0*/  @!UP2 ULEA UR9, UR10, UR9, 0x18 ;  /* 0x000000090a09a291 */ /* 0x010fe2000f8ec03f */
[----:B------:R0:W1:Y:S01]  /*07d0*/  SHFL.IDX PT, R14, R7, RZ, 0x1f ;  /* 0x00001fff070e7589 */ /* 0x00006200000e0000 */
[----:B------:R-:W-:Y:S01]  /*07e0*/  VOTEU.ALL UP2, P1 ;  /* 0x00000000003f7886 */ /* 0x000fe20000840000 */
[----:B------:R-:W-:-:S02]  /*07f0*/  @P3 LEA.HI R2, R155, R155, RZ, 0x1 ;  /* 0x0000009b9b023211 */ /* 0x000fc400078f08ff */
[----:B------:R-:W2:Y:S02]  /*0800*/  FENCE.VIEW.ASYNC.S ;  /* 0x00000000000073c6 */ /* 0x000ea40000000000 */
[----:B--2---:R0:W2:Y:S01]  /*0810*/  @!UP0 SYNCS.EXCH.64 URZ, [UR8+0x80], UR4 ;  /* 0x00008004083f85b2 */ /* 0x0040a20008000100 */
[C---:B------:R-:W-:Y:S02]  /*0820*/  ISETP.NE.AND P1, PT, R5.reuse, 0x3, PT ;  /* 0x000000030500780c */ /* 0x040fe40003f25270 */
[----:B------:R-:W-:Y:S02]  /*0830*/  @P3 SHF.R.S32.HI R2, RZ, 0x1, R2 ;  /* 0x00000001ff023819 */ /* 0x000fe40000011402 */
[----:B------:R-:W-:Y:S02]  /*0840*/  ISETP.EQ.OR P1, PT, R5, RZ, !P1 ;  /* 0x000000ff0500720c */ /* 0x000fe40004f22670 */
[----:B------:R-:W-:Y:S02]  /*0850*/  @P3 ISETP.NE.AND P5, PT, R2, R9, PT ;  /* 0x000000090200320c */ /* 0x000fe40003fa5270 */
[----:B------:R-:W-:-:S02]  /*0860*/  ISETP.LT.U32.AND P0, PT, R155, 0x2, !P0 ;  /* 0x000000029b00780c */ /* 0x000fc40004701070 */
[----:B------:R-:W-:Y:S02]  /*0870*/  ISETP.EQ.AND P1, PT, R10, RZ, P1 ;  /* 0x000000ff0a00720c */ /* 0x000fe40000f22270 */
[----:B------:R-:W-:Y:S02]  /*0880*/  SEL R9, RZ, 0x1, !P0 ;  /* 0x00000001ff097807 */ /* 0x000fe40004000000 */
[----:B------:R-:W-:Y:S01]  /*0890*/  @P3 SEL R154, RZ, 0x1, P5 ;  /* 0x00000001ff9a3807 */ /* 0x000fe20002800000 */
[----:B------:R0:W3:Y:S01]  /*08a0*/  @!UP1 SYNCS.EXCH.64 URZ, [UR8+0x88], UR4 ;  /* 0x00008804083f95b2 */ /* 0x0000e20008000100 */
[----:B------:R-:W-:Y:S01]  /*08b0*/  NOP ;  /* 0x0000000000007918 */ /* 0x000fe20000000000 */
[----:B------:R-:W-:Y:S02]  /*08c0*/  SEL R16, RZ, 0x1, !P1 ;  /* 0x00000001ff107807 */ /* 0x000fe40004800000 */
[----:B------:R-:W-:Y:S02]  /*08d0*/  LOP3.LUT R154, R154, R9, RZ, 0xc0, !PT ;  /* 0x000000099a9a7212 */ /* 0x000fe400078ec0ff */
[----:B------:R-:W-:Y:S01]  /*08e0*/  SEL R16, R16, 0x2, P6 ;  /* 0x0000000210107807 */ /* 0x000fe20003000000 */
[----:B------:R0:W4:Y:S01]  /*08f0*/  @!UP2 SYNCS.EXCH.64 URZ, [UR9+0x60], UR6 ;  /* 0x00006006093fa5b2 */ /* 0x0001220008000100 */
[----:B------:R0:W0:Y:S01]  /*0900*/  @!UP3 SYNCS.EXCH.64 URZ, [UR9+0x68], UR6 ;  /* 0x00006806093fb5b2 */ /* 0x0000220008000100 */
[----:B------:R0:W0:Y:S01]  /*0910*/  @!UP4 SYNCS.EXCH.64 URZ, [UR9+0x70], UR6 ;  /* 0x00007006093fc5b2 */ /* 0x0000220008000100 */
[----:B------:R0:W0:Y:S01]  /*0920*/  @!UP5 SYNCS.EXCH.64 URZ, [UR9+0x78], UR6 ;  /* 0x00007806093fd5b2 */ /* 0x0000220008000100 */
[----:B------:R-:W-:Y:S01]  /*0930*/  NOP ;  /* 0x0000000000007918 */ /* 0x000fe20000000000 */
[----:B-12---:R-:W-:Y:S05]  /*0940*/  @!P2 BRA `(.L_x_3) ;  /* 0x000000000008a947 */ /* 0x006fea0003800000 */
[----:B0--34-:R-:W-:Y:S01]  /*0950*/  UCGABAR_ARV ;  /* 0x00000000000079c7 */ /* 0x019fe20008000000 */
[----:B------:R-:W-:Y:S05]  /*0960*/  BRA `(.L_x_4) ;  /* 0x0000000000047947 */ /* 0x000fea0003800000 */
.L_x_3:
[----:B0--34-:R-:W-:Y:S01]  /*0970*/  NOP ;  /* 0x0000000000007918 */ /* 0x019fe20000000000 */
.L_x_4:
[----:B------:R-:W-:Y:S01]  /*0980*/  ULDC.64 UR4, c[0x0][0x598] ;  /* 0x0001660000047ab9 */ /* 0x000fe20000000a00 */
[----:B------:R-:W-:Y:S01]  /*0990*/  ULDC.64 UR36, c[0x0][0x208] ;  /* 0x0000820000247ab9 */ /* 0x000fe20000000a00 */
[----:B------:R-:W-:-:S04]  /*09a0*/  ISETP.NE.U32.AND P0, PT, RZ, UR4, PT ;  /* 0x00000004ff007c0c */ /* 0x000fc8000bf05070 */
[----:B------:R-:W-:-:S13]  /*09b0*/  ISETP.NE.AND.EX P0, PT, RZ, UR5, PT, P0 ;  /* 0x00000005ff007c0c */ /* 0x000fda000bf05300 */
[----:B------:R-:W-:Y:S05]  /*09c0*/  @!P0 BRA `(.L_x_5) ;  /* 0x00000000001c8947 */ /* 0x000fea0003800000 */
[----:B------:R-:W0:Y:S02]  /*09d0*/  LDC.64 R8, c[0x0][0x598] ;  /* 0x00016600ff087b82 */ /* 0x000e240000000a00 */
[----:B0-----:R-:W2:Y:S02]  /*09e0*/  LDG.E.64 R8, desc[UR36][R8.64] ;  /* 0x0000002408087981 */ /* 0x001ea4000c1e1b00 */
[----:B--2---:R-:W-:-:S04]  /*09f0*/  ISETP.NE.U32.AND P0, PT, R8, RZ, PT ;  /* 0x000000ff0800720c */ /* 0x004fc80003f05070 */
[----:B------:R-:W-:-:S13]  /*0a00*/  ISETP.NE.AND.EX P0, PT, R9, RZ, PT, P0 ;  /* 0x000000ff0900720c */ /* 0x000fda0003f05300 */
[----:B------:R-:W-:Y:S05]  /*0a10*/  @!P0 BRA `(.L_x_5) ;  /* 0x0000000000088947 */ /* 0x000fea0003800000 */
[----:B------:R0:W5:Y:S01]  /*0a20*/  LD.E R153, desc[UR36][R8.64] ;  /* 0x0000002408997980 */ /* 0x000162000c101900 */
[----:B------:R-:W-:Y:S05]  /*0a30*/  BRA `(.L_x_6) ;  /* 0x0000000000247947 */ /* 0x000fea0003800000 */
.L_x_5:
[----:B------:R-:W-:Y:S02]  /*0a40*/  ULDC.64 UR4, c[0x0][0x588] ;  /* 0x0001620000047ab9 */ /* 0x000fe40000000a00 */
[----:B------:R-:W-:-:S04]  /*0a50*/  ISETP.NE.U32.AND P0, PT, RZ, UR4, PT ;  /* 0x00000004ff007c0c */ /* 0x000fc8000bf05070 */
[----:B------:R-:W-:-:S13]  /*0a60*/  ISETP.NE.AND.EX P0, PT, RZ, UR5, PT, P0 ;  /* 0x00000005ff007c0c */ /* 0x000fda000bf05300 */
[----:B------:R-:W-:Y:S05]  /*0a70*/  @!P0 BRA `(.L_x_7) ;  /* 0x00000000000c8947 */ /* 0x000fea0003800000 */
[----:B------:R-:W0:Y:S02]  /*0a80*/  LDC.64 R8, c[0x0][0x588] ;  /* 0x00016200ff087b82 */ /* 0x000e240000000a00 */
[----:B0-----:R1:W5:Y:S01]  /*0a90*/  LDG.E R153, desc[UR36][R8.64] ;  /* 0x0000002408997981 */ /* 0x001362000c1e1900 */
[----:B------:R-:W-:Y:S05]  /*0aa0*/  BRA `(.L_x_6) ;  /* 0x0000000000087947 */ /* 0x000fea0003800000 */
.L_x_7:
[----:B------:R-:W-:Y:S02]  /*0ab0*/  ULDC UR4, c[0x0][0x580] ;  /* 0x0001600000047ab9 */ /* 0x000fe40000000800 */
[----:B------:R-:W-:-:S07]  /*0ac0*/  IMAD.U32 R153, RZ, RZ, UR4 ;  /* 0x00000004ff997e24 */ /* 0x000fce000f8e00ff */
.L_x_6:
[----:B------:R-:W-:Y:S02]  /*0ad0*/  ULDC.64 UR4, c[0x0][0x5a0] ;  /* 0x0001680000047ab9 */ /* 0x000fe40000000a00 */
[----:B------:R-:W-:-:S04]  /*0ae0*/  ISETP.NE.U32.AND P0, PT, RZ, UR4, PT ;  /* 0x00000004ff007c0c */ /* 0x000fc8000bf05070 */
[----:B------:R-:W-:-:S13]  /*0af0*/  ISETP.NE.AND.EX P0, PT, RZ, UR5, PT, P0 ;  /* 0x00000005ff007c0c */ /* 0x000fda000bf05300 */
[----:B------:R-:W-:Y:S05]  /*0b00*/  @!P0 BRA `(.L_x_8) ;  /* 0x00000000001c8947 */ /* 0x000fea0003800000 */
[----:B01----:R-:W0:Y:S02]  /*0b10*/  LDC.64 R8, c[0x0][0x5a0] ;  /* 0x00016800ff087b82 */ /* 0x003e240000000a00 */
[----:B0-----:R-:W2:Y:S02]  /*0b20*/  LDG.E.64 R8, desc[UR36][R8.64] ;  /* 0x0000002408087981 */ /* 0x001ea4000c1e1b00 */
[----:B--2---:R-:W-:-:S04]  /*0b30*/  ISETP.NE.U32.AND P0, PT, R8, RZ, PT ;  /* 0x000000ff0800720c */ /* 0x004fc80003f05070 */
[----:B------:R-:W-:-:S13]  /*0b40*/  ISETP.NE.AND.EX P0, PT, R9, RZ, PT, P0 ;  /* 0x000000ff0900720c */ /* 0x000fda0003f05300 */
[----:B------:R-:W-:Y:S05]  /*0b50*/  @!P0 BRA `(.L_x_8) ;  /* 0x0000000000088947 */ /* 0x000fea0003800000 */
[----:B------:R0:W5:Y:S01]  /*0b60*/  LD.E R152, desc[UR36][R8.64] ;  /* 0x0000002408987980 */ /* 0x000162000c101900 */
[----:B------:R-:W-:Y:S05]  /*0b70*/  BRA `(.L_x_9) ;  /* 0x0000000000247947 */ /* 0x000fea0003800000 */
.L_x_8:
[----:B------:R-:W-:Y:S02]  /*0b80*/  ULDC.64 UR4, c[0x0][0x590] ;  /* 0x0001640000047ab9 */ /* 0x000fe40000000a00 */
[----:B------:R-:W-:-:S04]  /*0b90*/  ISETP.NE.U32.AND P0, PT, RZ, UR4, PT ;  /* 0x00000004ff007c0c */ /* 0x000fc8000bf05070 */
[----:B------:R-:W-:-:S13]  /*0ba0*/  ISETP.NE.AND.EX P0, PT, RZ, UR5, PT, P0 ;  /* 0x00000005ff007c0c */ /* 0x000fda000bf05300 */
[----:B------:R-:W-:Y:S05]  /*0bb0*/  @!P0 BRA `(.L_x_10) ;  /* 0x00000000000c8947 */ /* 0x000fea0003800000 */
[----:B01----:R-:W0:Y:S02]  /*0bc0*/  LDC.64 R8, c[0x0][0x590] ;  /* 0x00016400ff087b82 */ /* 0x003e240000000a00 */
[----:B0-----:R1:W5:Y:S01]  /*0bd0*/  LDG.E R152, desc[UR36][R8.64] ;  /* 0x0000002408987981 */ /* 0x001362000c1e1900 */
[----:B------:R-:W-:Y:S05]  /*0be0*/  BRA `(.L_x_9) ;  /* 0x0000000000087947 */ /* 0x000fea0003800000 */
.L_x_10:
[----:B------:R-:W-:Y:S02]  /*0bf0*/  ULDC UR4, c[0x0][0x584] ;  /* 0x0001610000047ab9 */ /* 0x000fe40000000800 */
[----:B------:R-:W-:-:S07]  /*0c00*/  IMAD.U32 R152, RZ, RZ, UR4 ;  /* 0x00000004ff987e24 */ /* 0x000fce000f8e00ff */
.L_x_9:
[----:B------:R-:W2:Y:S01]  /*0c10*/  LDC R2, c[0x0][0x65c] ;  /* 0x00019700ff027b82 */ /* 0x000ea20000000800 */
[----:B------:R-:W-:Y:S01]  /*0c20*/  ULDC UR6, c[0x0][0x28c] ;  /* 0x0000a30000067ab9 */ /* 0x000fe20000000800 */
[----:B------:R-:W-:Y:S01]  /*0c30*/  ISETP.NE.AND P0, PT, R10, 0x2, PT ;  /* 0x000000020a00780c */ /* 0x000fe20003f05270 */
[----:B------:R-:W-:Y:S01]  /*0c40*/  UIADD3 UR6, UR6, 0x3f, URZ ;  /* 0x0000003f06067890 */ /* 0x000fe2000fffe03f */
[----:B01----:R-:W-:Y:S01]  /*0c50*/  IMAD.U32 R8, RZ, RZ, UR12 ;  /* 0x0000000cff087e24 */ /* 0x003fe2000f8e00ff */
[----:B------:R-:W-:Y:S01]  /*0c60*/  UMOV UR39, URZ ;  /* 0x0000003f00277c82 */ /* 0x000fe20008000000 */
[----:B------:R-:W-:Y:S01]  /*0c70*/  IMAD.MOV.U32 R9, RZ, RZ, RZ ;  /* 0x000000ffff097224 */ /* 0x000fe200078e00ff */
[----:B------:R-:W-:Y:S01]  /*0c80*/  USHF.R.S32.HI UR7, URZ, 0x1f, UR6 ;  /* 0x0000001f3f077899 */ /* 0x000fe20008011406 */
[----:B------:R-:W-:Y:S01]  /*0c90*/  UMOV UR38, URZ ;  /* 0x0000003f00267c82 */ /* 0x000fe20008000000 */
[----:B------:R-:W-:Y:S02]  /*0ca0*/  ULDC.64 UR8, c[0x0][0x650] ;  /* 0x0001940000087ab9 */ /* 0x000fe40000000a00 */
[----:B------:R-:W-:-:S04]  /*0cb0*/  ULEA.HI UR7, UR7, UR6, URZ, 0x6 ;  /* 0x0000000607077291 */ /* 0x000fc8000f8f303f */
[----:B------:R-:W-:Y:S01]  /*0cc0*/  USHF.R.S32.HI UR40, URZ, 0x6, UR7 ;  /* 0x000000063f287899 */ /* 0x000fe20008011407 */
[----:B--2---:R-:W-:-:S13]  /*0cd0*/  ISETP.NE.AND P1, PT, R2, 0x1, PT ;  /* 0x000000010200780c */ /* 0x004fda0003f25270 */
[----:B------:R-:W0:Y:S01]  /*0ce0*/  @P1 LDC R19, c[0x0][0x10] ;  /* 0x00000400ff131b82 */ /* 0x000e220000000800 */
[----:B------:R-:W-:Y:S02]  /*0cf0*/  @P1 IMAD.MOV.U32 R7, RZ, RZ, RZ ;  /* 0x000000ffff071224 */ /* 0x000fe400078e00ff */
[----:B------:R-:W-:-:S05]  /*0d00*/  @P1 IMAD.MOV.U32 R17, RZ, RZ, RZ ;  /* 0x000000ffff111224 */ /* 0x000fca00078e00ff */
[----:B------:R-:W1:Y:S01]  /*0d10*/  @!P1 LDC R11, c[0x0][0xc] ;  /* 0x00000300ff0b9b82 */ /* 0x000e620000000800 */
[----:B------:R-:W-:Y:S01]  /*0d20*/  ULDC UR4, c[0x0][0xc] ;  /* 0x0000030000047ab9 */ /* 0x000fe20000000800 */
[----:B------:R-:W-:Y:S02]  /*0d30*/  ULDC UR5, c[0x0][0x10] ;  /* 0x0000040000057ab9 */ /* 0x000fe40000000800 */
[----:B------:R-:W-:-:S04]  /*0d40*/  UIMAD.WIDE.U32 UR4, UR4, UR5, URZ ;  /* 0x00000005040472a5 */ /* 0x000fc8000f8e003f */
[----:B------:R-:W2:Y:S01]  /*0d50*/  LDC R2, c[0x0][0x14] ;  /* 0x00000500ff027b82 */ /* 0x000ea20000000800 */
[----:B0-----:R-:W-:-:S04]  /*0d60*/  @P1 IMAD.WIDE.U32 R18, R19, UR12, R6 ;  /* 0x0000000c13121c25 */ /* 0x001fc8000f8e0006 */
[----:B------:R-:W-:Y:S02]  /*0d70*/  @P1 IMAD.IADD R17, R19, 0x1, R17 ;  /* 0x0000000113111824 */ /* 0x000fe400078e0211 */
[----:B-1----:R-:W-:-:S04]  /*0d80*/  @!P1 IMAD.WIDE.U32 R8, R6, R11, R8 ;  /* 0x0000000b06089225 */ /* 0x002fc800078e0008 */
[----:B------:R-:W-:Y:S02]  /*0d90*/  @!P1 IMAD.MOV.U32 R18, RZ, RZ, R8 ;  /* 0x000000ffff129224 */ /* 0x000fe400078e0008 */
[----:B------:R-:W-:Y:S02]  /*0da0*/  @!P1 IMAD.MOV.U32 R17, RZ, RZ, R9 ;  /* 0x000000ffff119224 */ /* 0x000fe400078e0009 */
[----:B--2---:R-:W-:-:S04]  /*0db0*/  IMAD.WIDE.U32 R12, R2, UR4, RZ ;  /* 0x00000004020c7c25 */ /* 0x004fc8000f8e00ff */
[----:B------:R-:W-:Y:S01]  /*0dc0*/  IMAD R23, R2, UR5, RZ ;  /* 0x0000000502177c24 */ /* 0x000fe2000f8e02ff */
[----:B------:R0:W-:Y:S03]  /*0dd0*/  STL.64 [R1], R12 ;  /* 0x0000000c01007387 */ /* 0x0001e60000100a00 */
[----:B------:R-:W-:Y:S01]  /*0de0*/  IMAD.IADD R23, R13, 0x1, R23 ;  /* 0x000000010d177824 */ /* 0x000fe200078e0217 */
[----:B------:R-:W-:Y:S06]  /*0df0*/  @P0 BRA `(.L_x_11) ;  /* 0x0000000000200947 */ /* 0x000fec0003800000 */
[----:B------:R-:W-:Y:S01]  /*0e00*/  UISETP.GE.U32.AND UP0, UPT, UR40, 0x5, UPT ;  /* 0x000000052800788c */ /* 0x000fe2000bf06070 */
[----:B------:R-:W-:Y:S01]  /*0e10*/  IADD3 R18, P0, R18, R12, RZ ;  /* 0x0000000c12127210 */ /* 0x000fe20007f1e0ff */
[----:B------:R-:W-:Y:S01]  /*0e20*/  UIMAD.WIDE.U32 UR4, UR40, -0x33333333, URZ ;  /* 0xcccccccd280478a5 */ /* 0x000fe2000f8e003f */
[----:B------:R-:W-:-:S03]  /*0e30*/  UMOV UR38, URZ ;  /* 0x0000003f00267c82 */ /* 0x000fc60008000000 */
[----:B------:R-:W-:Y:S01]  /*0e40*/  USHF.R.U32.HI UR4, URZ, 0x2, UR5 ;  /* 0x000000023f047899 */ /* 0x000fe20008011605 */
[----:B------:R-:W-:-:S03]  /*0e50*/  IMAD.X R17, R23, 0x1, R17, P0 ;  /* 0x0000000117117824 */ /* 0x000fc600000e0611 */
[----:B------:R-:W-:Y:S02]  /*0e60*/  UIMAD UR39, UR4, -0x5, UR40 ;  /* 0xfffffffb042778a4 */ /* 0x000fe4000f8e0228 */
[----:B------:R-:W-:-:S12]  /*0e70*/  @UP0 ULOP3.LUT UR38, UR4, 0x1, URZ, 0xc0, !UPT ;  /* 0x0000000104260892 */ /* 0x000fd8000f8ec03f */
.L_x_11:
[----:B------:R-:W-:Y:S01]  /*0e80*/  ISETP.GE.U32.AND P0, PT, R18, UR8, PT ;  /* 0x0000000812007c0c */ /* 0x000fe2000bf06070 */
[----:B------:R-:W-:Y:S01]  /*0e90*/  IMAD.MOV.U32 R19, RZ, RZ, -0x1 ;  /* 0xffffffffff137424 */ /* 0x000fe200078e00ff */
[----:B------:R-:W-:Y:S01]  /*0ea0*/  PRMT R8, RZ, 0x7610, R8 ;  /* 0x00007610ff087816 */ /* 0x000fe20000000008 */
[----:B------:R-:W-:Y:S01]  /*0eb0*/  IMAD.MOV.U32 R22, RZ, RZ, -0x1 ;  /* 0xffffffffff167424 */ /* 0x000fe200078e00ff */
[----:B------:R-:W-:Y:S01]  /*0ec0*/  ISETP.GE.U32.AND.EX P0, PT, R17, UR9, PT, P0 ;  /* 0x0000000911007c0c */ /* 0x000fe2000bf06100 */
[----:B------:R-:W-:-:S12]  /*0ed0*/  IMAD.MOV.U32 R2, RZ, RZ, -0x1 ;  /* 0xffffffffff027424 */ /* 0x000fd800078e00ff */
[----:B------:R-:W-:Y:S05]  /*0ee0*/  @P0 BRA `(.L_x_12) ;  /* 0x00000004002c0947 */ /* 0x000fea0003800000 */
[----:B------:R-:W1:Y:S01]  /*0ef0*/  LDC.64 R26, c[0x0][0x628] ;  /* 0x00018a00ff1a7b82 */ /* 0x000e620000000a00 */
[----:B------:R-:W-:Y:S02]  /*0f00*/  IMAD.MOV.U32 R8, RZ, RZ, R18 ;  /* 0x000000ffff087224 */ /* 0x000fe400078e0012 */
[----:B------:R-:W-:-:S05]  /*0f10*/  IMAD.MOV.U32 R9, RZ, RZ, R17 ;  /* 0x000000ffff097224 */ /* 0x000fca00078e0011 */
[----:B------:R-:W2:Y:S08]  /*0f20*/  LDC R2, c[0x0][0x630] ;  /* 0x00018c00ff027b82 */ /* 0x000eb00000000800 */
[----:B------:R-:W3:Y:S01]  /*0f30*/  LDC.64 R28, c[0x0][0x620] ;  /* 0x00018800ff1c7b82 */ /* 0x000ee20000000a00 */
[----:B-1----:R-:W-:-:S04]  /*0f40*/  ISETP.NE.U32.AND P0, PT, R26, RZ, PT ;  /* 0x000000ff1a00720c */ /* 0x002fc80003f05070 */
[----:B------:R-:W-:-:S13]  /*0f50*/  ISETP.NE.AND.EX P0, PT, R27, RZ, PT, P0 ;  /* 0x000000ff1b00720c */ /* 0x000fda0003f05300 */
[----:B--23--:R-:W-:Y:S05]  /*0f60*/  @!P0 BRA `(.L_x_13) ;  /* 0x0000000000288947 */ /* 0x00cfea0003800000 */
[----:B0-----:R-:W0:Y:S02]  /*0f70*/  LDC R13, c[0x0][0x634] ;  /* 0x00018d00ff0d7b82 */ /* 0x001e240000000800 */
[----:B0-----:R-:W-:-:S05]  /*0f80*/  IADD3 R13, P0, R18, R13, RZ ;  /* 0x0000000d120d7210 */ /* 0x001fca0007f1e0ff */
[----:B------:R-:W-:-:S04]  /*0f90*/  IMAD.X R15, RZ, RZ, R17, P0 ;  /* 0x000000ffff0f7224 */ /* 0x000fc800000e0611 */
[----:B------:R-:W-:-:S04]  /*0fa0*/  IMAD.WIDE.U32 R8, R15, R26, RZ ;  /* 0x0000001a0f087225 */ /* 0x000fc800078e00ff */
[----:B------:R-:W-:-:S04]  /*0fb0*/  IMAD.WIDE.U32 R10, P0, R13, R27, R8 ;  /* 0x0000001b0d0a7225 */ /* 0x000fc80007800008 */
[----:B------:R-:W-:-:S04]  /*0fc0*/  IMAD.WIDE.U32 R8, R13, R26, RZ ;  /* 0x0000001a0d087225 */ /* 0x000fc800078e00ff */
[----:B------:R-:W-:Y:S01]  /*0fd0*/  IMAD.X R13, RZ, RZ, RZ, P0 ;  /* 0x000000ffff0d7224 */ /* 0x000fe200000e06ff */
[----:B------:R-:W-:Y:S01]  /*0fe0*/  IADD3 RZ, P0, R9, R10, RZ ;  /* 0x0000000a09ff7210 */ /* 0x000fe20007f1e0ff */
[----:B------:R-:W-:-:S04]  /*0ff0*/  IMAD.MOV.U32 R12, RZ, RZ, R11 ;  /* 0x000000ffff0c7224 */ /* 0x000fc800078e000b */
[----:B------:R-:W-:-:S08]  /*1000*/  IMAD.WIDE.U32.X R8, R15, R27, R12, P0 ;  /* 0x0000001b0f087225 */ /* 0x000fd000000e040c */
.L_x_13:
[----:B------:R-:W1:Y:S01]  /*1010*/  LDC.64 R32, c[0x0][0x640] ;  /* 0x00019000ff207b82 */ /* 0x000e620000000a00 */
[-C--:B------:R-:W-:Y:S01]  /*1020*/  SHF.R.U64 R30, R8, R2.reuse, R9 ;  /* 0x00000002081e7219 */ /* 0x080fe20000001209 */
[----:B------:R-:W-:Y:S01]  /*1030*/  IMAD.MOV.U32 R19, RZ, RZ, R17 ;  /* 0x000000ffff137224 */ /* 0x000fe200078e0011 */
[----:B------:R-:W-:Y:S01]  /*1040*/  SHF.R.U32.HI R2, RZ, R2, R9 ;  /* 0x00000002ff027219 */ /* 0x000fe20000011609 */
[----:B------:R-:W-:Y:S01]  /*1050*/  IMAD.MOV.U32 R26, RZ, RZ, 0x1 ;  /* 0x00000001ff1a7424 */ /* 0x000fe200078e00ff */
[----:B------:R-:W-:-:S03]  /*1060*/  IADD3 R11, P0, RZ, -R30, RZ ;  /* 0x8000001eff0b7210 */ /* 0x000fc60007f1e0ff */
[----:B------:R-:W2:Y:S02]  /*1070*/  LDC R10, c[0x0][0x618] ;  /* 0x00018600ff0a7b82 */ /* 0x000ea40000000800 */
[----:B------:R-:W-:-:S04]  /*1080*/  IMAD.X R9, RZ, RZ, ~R2, P0 ;  /* 0x000000ffff097224 */ /* 0x000fc800000e0e02 */
[-C--:B------:R-:W-:Y:S02]  /*1090*/  IMAD R2, R9, R28.reuse, RZ ;  /* 0x0000001c09027224 */ /* 0x080fe400078e02ff */
[----:B0-----:R-:W0:Y:S01]  /*10a0*/  LDC R13, c[0x0][0x608] ;  /* 0x00018200ff0d7b82 */ /* 0x001e220000000800 */
[----:B------:R-:W-:-:S04]  /*10b0*/  IMAD.WIDE.U32 R8, R11, R28, R18 ;  /* 0x0000001c0b087225 */ /* 0x000fc800078e0012 */
[----:B------:R-:W-:Y:S02]  /*10c0*/  IMAD R11, R11, R29, R2 ;  /* 0x0000001d0b0b7224 */ /* 0x000fe400078e0202 */
[----:B------:R-:W-:Y:S01]  /*10d0*/  IMAD.MOV.U32 R2, RZ, RZ, -0x1 ;  /* 0xffffffffff027424 */ /* 0x000fe200078e00ff */
[----:B------:R-:W3:Y:S01]  /*10e0*/  LDC R31, c[0x0][0x658] ;  /* 0x00019600ff1f7b82 */ /* 0x000ee20000000800 */
[----:B------:R-:W-:Y:S01]  /*10f0*/  IMAD.IADD R9, R9, 0x1, R11 ;  /* 0x0000000109097824 */ /* 0x000fe200078e020b */
[----:B-1----:R-:W-:-:S04]  /*1100*/  ISETP.NE.U32.AND P0, PT, R32, RZ, PT ;  /* 0x000000ff2000720c */ /* 0x002fc80003f05070 */
[----:B------:R-:W-:Y:S02]  /*1110*/  ISETP.NE.AND.EX P0, PT, R33, RZ, PT, P0 ;  /* 0x000000ff2100720c */ /* 0x000fe40003f05300 */
[----:B------:R-:W1:Y:S01]  /*1120*/  LDC R29, c[0x0][0x600] ;  /* 0x00018000ff1d7b82 */ /* 0x000e620000000800 */
[-CC-:B--2---:R-:W-:Y:S02]  /*1130*/  SHF.R.U64 R27, R8, R10.reuse, R9.reuse ;  /* 0x0000000a081b7219 */ /* 0x184fe40000001209 */
[----:B------:R-:W-:-:S05]  /*1140*/  SHF.R.U32.HI R8, RZ, R10, R9 ;  /* 0x0000000aff087219 */ /* 0x000fca0000011609 */
[----:B------:R-:W2:Y:S01]  /*1150*/  LDC R22, c[0x0][0x648] ;  /* 0x00019200ff167b82 */ /* 0x000ea20000000800 */
[-CC-:B0-----:R-:W-:Y:S02]  /*1160*/  SHF.R.U64 R34, R27, R13.reuse, R8.reuse ;  /* 0x0000000d1b227219 */ /* 0x181fe40000001208 */
[----:B------:R-:W-:-:S05]  /*1170*/  SHF.R.U32.HI R8, RZ, R13, R8 ;  /* 0x0000000dff087219 */ /* 0x000fca0000011608 */
[----:B------:R-:W0:Y:S01]  /*1180*/  LDC R24, c[0x0][0x638] ;  /* 0x00018e00ff187b82 */ /* 0x000e220000000800 */
[-CC-:B---3--:R-:W-:Y:S02]  /*1190*/  SHF.R.U64 R36, R34, R31.reuse, R8.reuse ;  /* 0x0000001f22247219 */ /* 0x188fe40000001208 */
[-C--:B------:R-:W-:Y:S02]  /*11a0*/  SHF.L.U32 R2, R2, R31.reuse, RZ ;  /* 0x0000001f02027219 */ /* 0x080fe400000006ff */
[----:B------:R-:W-:Y:S01]  /*11b0*/  SHF.R.U32.HI R9, RZ, R31, R8 ;  /* 0x0000001fff097219 */ /* 0x000fe20000011608 */
[----:B------:R-:W-:Y:S01]  /*11c0*/  IMAD.MOV.U32 R8, RZ, RZ, R36 ;  /* 0x000000ffff087224 */ /* 0x000fe200078e0024 */
[----:B------:R-:W-:Y:S01]  /*11d0*/  LOP3.LUT R15, RZ, R2, RZ, 0x33, !PT ;  /* 0x00000002ff0f7212 */ /* 0x000fe200078e33ff */
[----:B------:R-:W3:Y:S01]  /*11e0*/  LDC R28, c[0x0][0x610] ;  /* 0x00018400ff1c7b82 */ /* 0x000ee20000000800 */
[----:B------:R-:W-:Y:S05]  /*11f0*/  @!P0 BRA `(.L_x_14) ;  /* 0x0000000000288947 */ /* 0x000fea0003800000 */
[----:B------:R-:W4:Y:S02]  /*1200*/  LDC R13, c[0x0][0x64c] ;  /* 0x00019300ff0d7b82 */ /* 0x000f240000000800 */
[----:B----4-:R-:W-:-:S05]  /*1210*/  IADD3 R13, P0, R36, R13, RZ ;  /* 0x0000000d240d7210 */ /* 0x010fca0007f1e0ff */
        /* <DEDUP_REMOVED lines=8> */
.L_x_14:
[----:B--2---:R-:W-:Y:S01]  /*12a0*/  SHF.R.U64 R7, R8, R22, R9 ;  /* 0x0000001608077219 */ /* 0x004fe20000001209 */
[----:B-1----:R-:W-:Y:S01]  /*12b0*/  VIADD R8, R29, 0xffffffff ;  /* 0xffffffff1d087836 */ /* 0x002fe20000000000 */
[----:B------:R-:W-:Y:S01]  /*12c0*/  SHF.L.U32 R2, R26, R31, RZ ;  /* 0x0000001f1a027219 */ /* 0x000fe200000006ff */
[----:B------:R-:W-:Y:S01]  /*12d0*/  @P1 IMAD R21, R25, R20, R6 ;  /* 0x0000001419151224 */ /* 0x000fe200078e0206 */
[----:B------:R-:W-:Y:S01]  /*12e0*/  LOP3.LUT R15, R34, R15, RZ, 0xc0, !PT ;  /* 0x0000000f220f7212 */ /* 0x000fe200078ec0ff */
[----:B------:R-:W-:Y:S01]  /*12f0*/  IMAD.MOV R9, RZ, RZ, -R7 ;  /* 0x000000ffff097224 */ /* 0x000fe200078e0a07 */
[----:B------:R-:W-:-:S03]  /*1300*/  LOP3.LUT R8, R27, R8, RZ, 0xc0, !PT ;  /* 0x000000081b087212 */ /* 0x000fc600078ec0ff */
[----:B------:R-:W-:Y:S02]  /*1310*/  IMAD R6, R2, R7, R15 ;  /* 0x0000000702067224 */ /* 0x000fe400078e020f */
[----:B0-----:R-:W-:Y:S02]  /*1320*/  IMAD R2, R9, R24, R36 ;  /* 0x0000001809027224 */ /* 0x001fe400078e0224 */
[----:B---3--:R-:W-:Y:S02]  /*1330*/  IMAD R19, R6, R28, R21 ;  /* 0x0000001c06137224 */ /* 0x008fe400078e0215 */
[----:B------:R-:W-:Y:S02]  /*1340*/  IMAD R2, R2, R29, R8 ;  /* 0x0000001d02027224 */ /* 0x000fe400078e0208 */
[----:B------:R-:W-:-:S03]  /*1350*/  IMAD.MOV.U32 R6, RZ, RZ, 0x1 ;  /* 0x00000001ff067424 */ /* 0x000fc600078e00ff */
[----:B------:R-:W-:Y:S02]  /*1360*/  SEL R22, R2, R19, !P1 ;  /* 0x0000001302167207 */ /* 0x000fe40004800000 */
[----:B------:R-:W-:Y:S01]  /*1370*/  SEL R19, R19, R2, !P1 ;  /* 0x0000000213137207 */ /* 0x000fe20004800000 */
[----:B------:R-:W-:Y:S01]  /*1380*/  IMAD.MOV.U32 R2, RZ, RZ, R30 ;  /* 0x000000ffff027224 */ /* 0x000fe200078e001e */
[----:B------:R-:W-:-:S07]  /*1390*/  PRMT R8, R6, 0x7610, R8 ;  /* 0x0000761006087816 */ /* 0x000fce0000000008 */
.L_x_12:
[----:B------:R-:W-:Y:S05]  /*13a0*/  @!P2 BRA `(.L_x_15) ;  /* 0x00000000000ca947 */ /* 0x000fea0003800000 */
[----:B------:R-:W-:Y:S01]  /*13b0*/  UCGABAR_WAIT ;  /* 0x0000000000007dc7 */ /* 0x000fe20008000000 */
[----:B------:R-:W-:Y:S01]  /*13c0*/  CCTL.IVALL ;  /* 0x00000000ff00798f */ /* 0x000fe20002000000 */
[----:B------:R-:W-:Y:S05]  /*13d0*/  BRA `(.L_x_16) ;  /* 0x0000000000047947 */ /* 0x000fea0003800000 */
.L_x_15:
[----:B------:R-:W-:Y:S06]  /*13e0*/  BAR.SYNC.DEFER_BLOCKING 0x0 ;  /* 0x0000000000007b1d */ /* 0x000fec0000010000 */
.L_x_16:
[----:B------:R-:W-:Y:S05]  /*13f0*/  @!P4 BRA `(.L_x_17) ;  /* 0x0000007400a0c947 */ /* 0x000fea0003800000 */
[----:B------:R-:W-:-:S13]  /*1400*/  ISETP.GT.U32.AND P0, PT, R35, 0x1, PT ;  /* 0x000000012300780c */ /* 0x000fda0003f04070 */
[----:B------:R-:W-:Y:S05]  /*1410*/  @P0 EXIT ;  /* 0x000000000000094d */ /* 0x000fea0003800000 */
.L_x_18:
[----:B------:R-:W-:-:S08]  /*1420*/  NOP ;  /* 0x0000000000007918 */ /* 0x000fd00000000000 */
[----:B------:R-:W1:Y:S02]  /*1430*/  USETMAXREG.TRY_ALLOC.CTAPOOL UP0, 0xe8 ;  /* 0x000000e8000079c8 */ /* 0x000e640008000600 */
[----:B-1----:R-:W-:-:S13]  /*1440*/  PLOP3.LUT P0, PT, PT, PT, UP0, 0x80, 0x0 ;  /* 0x000000000000781c */ /* 0x002fda0003f0f008 */
[----:B------:R-:W-:Y:S05]  /*1450*/  @!P0 BRA `(.L_x_18) ;  /* 0xfffffffc00f08947 */ /* 0x000fea000383ffff */
[----:B------:R-:W-:-:S13]  /*1460*/  LOP3.LUT P0, RZ, R8, 0xff, RZ, 0xc0, !PT ;  /* 0x000000ff08ff7812 */ /* 0x000fda000780c0ff */
[----:B------:R-:W-:Y:S05]  /*1470*/  @!P0 EXIT ;  /* 0x000000000000894d */ /* 0x000fea0003800000 */
[----:B------:R-:W1:Y:S01]  /*1480*/  S2UR UR4, SR_CgaCtaId ;  /* 0x00000000000479c3 */ /* 0x000e620000008800 */
[----:B------:R-:W-:Y:S01]  /*1490*/  VIADD R14, R14, 0xffffffff ;  /* 0xffffffff0e0e7836 */ /* 0x000fe20000000000 */
[CC--:B------:R-:W-:Y:S01]  /*14a0*/  LEA.HI R4, R0.reuse, R3.reuse, RZ, 0x2 ;  /* 0x0000000300047211 */ /* 0x0c0fe200078f10ff */
[----:B------:R-:W-:Y:S01]  /*14b0*/  UMOV UR41, 0x400 ;  /* 0x0000040000297882 */ /* 0x000fe20000000000 */
[----:B------:R-:W-:Y:S01]  /*14c0*/  LEA.HI R0, R0, R3, RZ, 0x5 ;  /* 0x0000000300007211 */ /* 0x000fe200078f28ff */
[----:B------:R-:W-:Y:S01]  /*14d0*/  UISETP.LT.AND UP0, UPT, UR40, 0x1, UPT ;  /* 0x000000012800788c */ /* 0x000fe2000bf01270 */
[----:B------:R-:W-:Y:S01]  /*14e0*/  R2UR UR42, R14 ;  /* 0x000000000e2a72ca */ /* 0x000fe200000e0000 */
[----:B------:R-:W-:Y:S01]  /*14f0*/  ULDC UR5, c[0x0][0x284] ;  /* 0x0000a10000057ab9 */ /* 0x000fe20000000800 */
[--C-:B------:R-:W-:Y:S01]  /*1500*/  SHF.R.S32.HI R156, RZ, 0x2, R4.reuse ;  /* 0x00000002ff9c7819 */ /* 0x100fe20000011404 */
[----:B------:R-:W-:Y:S01]  /*1510*/  USEL UR43, UR40, 0x1, UP0 ;  /* 0x00000001282b7887 */ /* 0x000fe20008000000 */
[----:B------:R-:W-:Y:S01]  /*1520*/  SHF.R.S32.HI R5, RZ, 0x1f, R4 ;  /* 0x0000001fff057819 */ /* 0x000fe20000011404 */
[----:B------:R-:W-:Y:S01]  /*1530*/  USHF.L.U32 UR44, UR40, 0x1, URZ ;  /* 0x00000001282c7899 */ /* 0x000fe2000800063f */
[----:B------:R-:W-:Y:S01]  /*1540*/  LOP3.LUT R158, R4, 0xfffffffc, RZ, 0xc0, !PT ;  /* 0xfffffffc049e7812 */ /* 0x000fe200078ec0ff */
[----:B------:R-:W-:Y:S01]  /*1550*/  UIADD3 UR43, -UR43, UR40, URZ ;  /* 0x000000282b2b7290 */ /* 0x000fe2000fffe13f */
[----:B------:R-:W-:-:S02]  /*1560*/  LEA.HI R5, R5, R156, RZ, 0x3 ;  /* 0x0000009c05057211 */ /* 0x000fc400078f18ff */
[----:B------:R-:W-:Y:S01]  /*1570*/  ISETP.NE.AND P0, PT, R14, RZ, PT ;  /* 0x000000ff0e00720c */ /* 0x000fe20003f05270 */
[----:B------:R-:W-:Y:S01]  /*1580*/  IMAD.IADD R158, R3, 0x1, -R158 ;  /* 0x00000001039e7824 */ /* 0x000fe200078e0a9e */
[----:B------:R-:W-:Y:S01]  /*1590*/  LOP3.LUT R5, R5, 0xfffffff8, RZ, 0xc0, !PT ;  /* 0xfffffff805057812 */ /* 0x000fe200078ec0ff */
[----:B------:R-:W-:Y:S01]  /*15a0*/  USHF.L.U32 UR42, UR42, 0x3, URZ ;  /* 0x000000032a2a7899 */ /* 0x000fe2000800063f */
[----:B------:R-:W-:-:S03]  /*15b0*/  SEL R165, RZ, 0x1, P0 ;  /* 0x00000001ffa57807 */ /* 0x000fc60000000000 */
[----:B------:R-:W-:Y:S01]  /*15c0*/  IMAD.IADD R156, R156, 0x1, -R5 ;  /* 0x000000019c9c7824 */ /* 0x000fe200078e0a05 */
[----:B-1----:R-:W-:Y:S01]  /*15d0*/  ULEA UR41, UR4, UR41, 0x18 ;  /* 0x0000002904297291 */ /* 0x002fe2000f8ec03f */
[----:B------:R-:W-:Y:S01]  /*15e0*/  SHF.R.S32.HI R5, RZ, 0x5, R0 ;  /* 0x00000005ff057819 */ /* 0x000fe20000011400 */
[----:B------:R-:W-:Y:S02]  /*15f0*/  IMAD.U32 R160, RZ, RZ, UR42 ;  /* 0x0000002affa07e24 */ /* 0x000fe4000f8e00ff */
[----:B------:R-:W-:Y:S01]  /*1600*/  UIADD3 UR45, UR41, 0x60, URZ ;  /* 0x00000060292d7890 */ /* 0x000fe2000fffe03f */
[--C-:B------:R-:W-:Y:S01]  /*1610*/  SHF.R.S32.HI R157, RZ, 0x1f, R156.reuse ;  /* 0x0000001fff9d7819 */ /* 0x100fe2000001149c */
[C-C-:B------:R-:W-:Y:S01]  /*1620*/  IMAD R163, R5.reuse, -0x10, -R156.reuse ;  /* 0xfffffff005a37824 */ /* 0x140fe200078e0a9c */
[C---:B------:R-:W-:Y:S02]  /*1630*/  LOP3.LUT R162, R160.reuse, 0x8, RZ, 0xc0, !PT ;  /* 0x00000008a0a27812 */ /* 0x040fe400078ec0ff */
[----:B------:R-:W-:Y:S01]  /*1640*/  LOP3.LUT R160, R160, 0x8, RZ, 0xc, !PT ;  /* 0x00000008a0a07812 */ /* 0x000fe200078e0cff */
[----:B------:R-:W-:Y:S01]  /*1650*/  IMAD.U32 R159, RZ, RZ, UR45 ;  /* 0x0000002dff9f7e24 */ /* 0x000fe2000f8e00ff */
[----:B------:R-:W-:Y:S01]  /*1660*/  LOP3.LUT R162, R162, 0x18, RZ, 0x3c, !PT ;  /* 0x00000018a2a27812 */ /* 0x000fe200078e3cff */
[----:B------:R-:W-:-:S04]  /*1670*/  IMAD.WIDE R156, R5, 0x10, R156 ;  /* 0x00000010059c7825 */ /* 0x000fc800078e029c */
[----:B------:R-:W-:Y:S02]  /*1680*/  VIADD R161, R159, UR42 ;  /* 0x0000002a9fa17c36 */ /* 0x000fe40008000000 */
[----:B------:R-:W-:-:S07]  /*1690*/  VIADD R163, R163, UR5 ;  /* 0x00000005a3a37c36 */ /* 0x000fce0008000000 */
.L_x_298:
[----:B------:R-:W-:Y:S01]  /*16a0*/  SHF.L.U32 R0, R165, 0x1f, RZ ;  /* 0x0000001fa5007819 */ /* 0x000fe200000006ff */
[----:B------:R-:W-:Y:S02]  /*16b0*/  ULDC UR4, c[0x0][0x28c] ;  /* 0x0000a30000047ab9 */ /* 0x000fe40000000800 */
[----:B------:R-:W-:Y:S01]  /*16c0*/  ISETP.LT.AND P1, PT, RZ, UR4, PT ;  /* 0x00000004ff007c0c */ /* 0x000fe2000bf21270 */
[----:B-1----:R-:W1:Y:S02]  /*16d0*/  SYNCS.PHASECHK.TRANS64.TRYWAIT P0, [R159+UR42], R0 ;  /* 0x000000009f0075a7 */ /* 0x002e64000800016a */
[----:B-1-34-:R-:W-:Y:S10]  /*16e0*/  @!P0 BRA `(.L_x_19) ;  /* 0x0000008400248947 */ /* 0x01aff40003800000 */
.L_x_321:
[----:B------:R-:W-:Y:S05]  /*16f0*/  @P1 BRA `(.L_x_20) ;  /* 0x0000000000401947 */ /* 0x000fea0003800000 */
[----:B-1----:R-:W-:Y:S01]  /*1700*/  MOV R0, 0x0 ;  /* 0x0000000000007802 */ /* 0x002fe20000000f00 */
[----:B------:R-:W-:Y:S01]  /*1710*/  ULDC.64 UR4, c[0x4][0x68] ;  /* 0x01001a0000047ab9 */ /* 0x000fe20000000a00 */
[----:B------:R-:W-:Y:S01]  /*1720*/  ULDC.64 UR6, c[0x4][0x8] ;  /* 0x0100020000067ab9 */ /* 0x000fe20000000a00 */
[----:B------:R-:W-:Y:S01]  /*1730*/  IMAD.U32 R4, RZ, RZ, UR4 ;  /* 0x00000004ff047e24 */ /* 0x000fe2000f8e00ff */
[----:B------:R1:W2:Y:S01]  /*1740*/  LDC.64 R14, c[0x4][R0] ;  /* 0x01000000000e7b82 */ /* 0x0002a20000000a00 */
[----:B------:R-:W-:Y:S01]  /*1750*/  IMAD.U32 R5, RZ, RZ, UR5 ;  /* 0x00000005ff057e24 */ /* 0x000fe2000f8e00ff */
[----:B------:R-:W-:Y:S01]  /*1760*/  ULDC.64 UR4, c[0x4][0x70] ;  /* 0x01001c0000047ab9 */ /* 0x000fe20000000a00 */
[----:B------:R-:W-:Y:S02]  /*1770*/  IMAD.U32 R10, RZ, RZ, UR6 ;  /* 0x00000006ff0a7e24 */ /* 0x000fe4000f8e00ff */
[----:B------:R-:W-:Y:S02]  /*1780*/  IMAD.U32 R6, RZ, RZ, UR4 ;  /* 0x00000004ff067e24 */ /* 0x000fe4000f8e00ff */
[----:B------:R-:W-:-:S02]  /*1790*/  IMAD.U32 R7, RZ, RZ, UR5 ;  /* 0x00000005ff077e24 */ /* 0x000fc4000f8e00ff */
[----:B------:R-:W-:Y:S02]  /*17a0*/  IMAD.U32 R11, RZ, RZ, UR7 ;  /* 0x00000007ff0b7e24 */ /* 0x000fe4000f8e00ff */
[----:B------:R-:W-:Y:S02]  /*17b0*/  IMAD.MOV.U32 R8, RZ, RZ, 0x1e1 ;  /* 0x000001e1ff087424 */ /* 0x000fe400078e00ff */
[----:B0-----:R-:W-:Y:S02]  /*17c0*/  IMAD.MOV.U32 R12, RZ, RZ, 0x1 ;  /* 0x00000001ff0c7424 */ /* 0x001fe400078e00ff */
[----:B-1----:R-:W-:-:S07]  /*17d0*/  IMAD.MOV.U32 R13, RZ, RZ, RZ ;  /* 0x000000ffff0d7224 */ /* 0x002fce00078e00ff */
[----:B------:R-:W-:-:S07]  /*17e0*/  LEPC R20, `(.L_x_20) ;  /* 0x000000001014794e */ /* 0x000fce0000000000 */
[----:B--2--5:R-:W-:Y:S05]  /*17f0*/  CALL.ABS.NOINC R14 ;  /* 0x000000000e007343 */ /* 0x024fea0003c00000 */
.L_x_20:
[----:B-1----:R-:W-:-:S04]  /*1800*/  LOP3.LUT R0, R16, 0x1, RZ, 0xfc, !PT ;  /* 0x0000000110007812 */ /* 0x002fc800078efcff */
[----:B------:R-:W-:-:S13]  /*1810*/  ISETP.NE.AND P0, PT, R0, 0x3, PT ;  /* 0x000000030000780c */ /* 0x000fda0003f05270 */
[----:B------:R-:W-:Y:S05]  /*1820*/  @!P0 BRA `(.L_x_21) ;  /* 0x0000000000048947 */ /* 0x000fea0003800000 */
[----:B------:R-:W-:Y:S01]  /*1830*/  BPT.TRAP 0x1 ;  /* 0x000000040000795c */ /* 0x000fe20000300000 */
.L_x_21:
[----:B------:R-:W-:Y:S02]  /*1840*/  IMAD.U32 R3, RZ, RZ, UR39 ;  /* 0x00000027ff037e24 */ /* 0x000fe4000f8e00ff */
[----:B------:R-:W-:-:S03]  /*1850*/  IMAD.U32 R0, RZ, RZ, UR38 ;  /* 0x00000026ff007e24 */ /* 0x000fc6000f8e00ff */
[----:B------:R-:W-:Y:S02]  /*1860*/  LEA R3, R3, UR41, 0x3 ;  /* 0x0000002903037c11 */ /* 0x000fe4000f8e18ff */
[----:B------:R-:W-:-:S04]  /*1870*/  SHF.L.U32 R0, R0, 0x1f, RZ ;  /* 0x0000001f00007819 */ /* 0x000fc800000006ff */
[----:B------:R1:W2:Y:S01]  /*1880*/  SYNCS.PHASECHK.TRANS64.TRYWAIT P1, [R3+URZ], R0 ;  /* 0x00000000030075a7 */ /* 0x0002a2000802017f */
[----:B------:R-:W-:Y:S05]  /*1890*/  @!P0 BRA `(.L_x_22) ;  /* 0x0000000000048947 */ /* 0x000fea0003800000 */
[----:B------:R-:W-:Y:S01]  /*18a0*/  BPT.TRAP 0x1 ;  /* 0x000000040000795c */ /* 0x000fe20000300000 */
.L_x_22:
[----:B------:R-:W-:-:S05]  /*18b0*/  IMAD.U32 R4, RZ, RZ, UR43 ;  /* 0x0000002bff047e24 */ /* 0x000fca000f8e00ff */
[----:B------:R-:W-:Y:S01]  /*18c0*/  ISETP.GE.AND P2, PT, R4, 0x1, PT ;  /* 0x000000010400780c */ /* 0x000fe20003f46270 */
[----:B--2---:R-:W-:-:S12]  /*18d0*/  @P1 BRA `(.L_x_23) ;  /* 0x0000000000081947 */ /* 0x004fd80003800000 */
[----:B------:R-:W2:Y:S02]  /*18e0*/  SYNCS.PHASECHK.TRANS64.TRYWAIT P1, [R3+URZ], R0 ;  /* 0x00000000030075a7 */ /* 0x000ea4000802017f */
[----:B--2---:R-:W-:Y:S05]  /*18f0*/  @!P1 BRA `(.L_x_24) ;  /* 0x0000008000b49947 */ /* 0x004fea0003800000 */
.L_x_23:
[----:B------:R-:W-:Y:S05]  /*1900*/  WARPSYNC.ALL ;  /* 0x0000000000007948 */ /* 0x000fea0003800000 */
[----:B------:R-:W-:Y:S01]  /*1910*/  UIADD3 UR4, UR41, 0x180, URZ ;  /* 0x0000018029047890 */ /* 0x000fe2000fffe03f */
[----:B------:R-:W-:Y:S01]  /*1920*/  WARPGROUP.ARRIVE ;  /* 0x00000000000079c5 */ /* 0x000fe20000000000 */
[----:B------:R-:W-:Y:S02]  /*1930*/  UIADD3 UR5, UR41, 0x5180, URZ ;  /* 0x0000518029057890 */ /* 0x000fe4000fffe03f */
[----:B------:R-:W-:Y:S02]  /*1940*/  USHF.R.U32.HI UR4, URZ, 0x4, UR4 ;  /* 0x000000043f047899 */ /* 0x000fe40008011604 */
[----:B------:R-:W-:-:S02]  /*1950*/  USHF.R.U32.HI UR5, URZ, 0x4, UR5 ;  /* 0x000000043f057899 */ /* 0x000fc40008011605 */
[----:B------:R-:W-:Y:S02]  /*1960*/  ULOP3.LUT UR4, UR4, 0x3fff, URZ, 0xc0, !UPT ;  /* 0x00003fff04047892 */ /* 0x000fe4000f8ec03f */
[----:B------:R-:W-:Y:S02]  /*1970*/  ULOP3.LUT UR5, UR5, 0x3fff, URZ, 0xc0, !UPT ;  /* 0x00003fff05057892 */ /* 0x000fe4000f8ec03f */
[----:B------:R-:W-:Y:S02]  /*1980*/  ULOP3.LUT UR10, UR4, 0x10000, URZ, 0xfc, !UPT ;  /* 0x00010000040a7892 */ /* 0x000fe4000f8efc3f */
[----:B------:R-:W-:Y:S02]  /*1990*/  ULOP3.LUT UR9, UR5, 0x10000, URZ, 0xfc, !UPT ;  /* 0x0001000005097892 */ /* 0x000fe4000f8efc3f */
[----:B------:R-:W-:Y:S02]  /*19a0*/  ULEA UR4, UR39, UR10, 0x8 ;  /* 0x0000000a27047291 */ /* 0x000fe4000f8e403f */
[----:B------:R-:W-:Y:S01]  /*19b0*/  ULEA UR6, UR39, UR9, 0xa ;  /* 0x0000000927067291 */ /* 0x000fe2000f8e503f */
[----:B------:R-:W-:Y:S01]  /*19c0*/  UMOV UR5, 0x80000020 ;  /* 0x8000002000057882 */ /* 0x000fe20000000000 */
[----:B------:R-:W-:-:S07]  /*19d0*/  UMOV UR7, 0x80000020 ;  /* 0x8000002000077882 */ /* 0x000fce0000000000 */
[----:B------:R-:W-:Y:S01]  /*19e0*/  IGMMA.64x256x32.S8.S8 R24, gdesc[UR4], RZ, !UPT, gsb0 ;  /* 0x06600000041879f1 */ /* 0x000fe2000c0410ff */
[----:B------:R-:W-:Y:S02]  /*19f0*/  UIADD3 UR4, UR4, 0x2, URZ ;  /* 0x0000000204047890 */ /* 0x000fe4000fffe03f */
[----:B------:R-:W-:Y:S01]  /*1a00*/  UIADD3 UR6, UR6, 0x2, URZ ;  /* 0x0000000206067890 */ /* 0x000fe2000fffe03f */
[----:B------:R-:W-:Y:S01]  /*1a10*/  UMOV UR5, 0x80000020 ;  /* 0x8000002000057882 */ /* 0x000fe20000000000 */
[----:B------:R-:W-:Y:S01]  /*1a20*/  UMOV UR7, 0x80000020 ;  /* 0x8000002000077882 */ /* 0x000fe20000000000 */
[----:B------:R-:W-:Y:S02]  /*1a30*/  WARPGROUP.DEPBAR.LE gsb0, 0x0 ;  /* 0x00008000000079c5 */ /* 0x000fe40000010000 */
[----:B------:R-:W-:-:S06]  /*1a40*/  WARPGROUP.ARRIVE ;  /* 0x00000000000079c5 */ /* 0x000fcc0000000000 */
[----:B------:R-:W-:Y:S03]  /*1a50*/  IGMMA.64x256x32.S8.S8 R24, gdesc[UR4], R24, gsb0 ;  /* 0x06600000041879f1 */ /* 0x000fe60008041018 */
[----:B------:R-:W-:Y:S02]  /*1a60*/  WARPGROUP.DEPBAR.LE gsb0, 0x0 ;  /* 0x00008000000079c5 */ /* 0x000fe40000010000 */
[----:B------:R-:W-:Y:S05]  /*1a70*/  @!P2 BRA `(.L_x_25) ;  /* 0x0000000000d4a947 */ /* 0x000fea0003800000 */
[----:B------:R-:W-:Y:S01]  /*1a80*/  UIADD3 UR4, UR39, 0x1, URZ ;  /* 0x0000000127047890 */ /* 0x000fe2000fffe03f */
[----:B-12---:R-:W-:Y:S02]  /*1a90*/  IMAD.U32 R0, RZ, RZ, UR43 ;  /* 0x0000002bff007e24 */ /* 0x006fe4000f8e00ff */
[----:B------:R-:W-:Y:S01]  /*1aa0*/  IMAD.U32 R3, RZ, RZ, UR39 ;  /* 0x00000027ff037e24 */ /* 0x000fe2000f8e00ff */
[----:B------:R-:W-:-:S04]  /*1ab0*/  UISETP.NE.AND UP0, UPT, UR4, 0x5, UPT ;  /* 0x000000050400788c */ /* 0x000fc8000bf05270 */
[----:B------:R-:W-:Y:S02]  /*1ac0*/  USEL UR5, URZ, 0x1, UP0 ;  /* 0x000000013f057887 */ /* 0x000fe40008000000 */
[----:B------:R-:W-:Y:S02]  /*1ad0*/  USEL UR8, UR4, URZ, UP0 ;  /* 0x0000003f04087287 */ /* 0x000fe40008000000 */
[----:B------:R-:W-:-:S06]  /*1ae0*/  ULOP3.LUT UR5, UR38, UR5, URZ, 0x3c, !UPT ;  /* 0x0000000526057292 */ /* 0x000fcc000f8e3c3f */
[----:B------:R-:W-:-:S07]  /*1af0*/  IMAD.U32 R6, RZ, RZ, UR5 ;  /* 0x00000005ff067e24 */ /* 0x000fce000f8e00ff */
.L_x_32:
[----:B------:R-:W-:Y:S05]  /*1b00*/  @!P0 BRA `(.L_x_26) ;  /* 0x0000000000048947 */ /* 0x000fea0003800000 */
[----:B------:R-:W-:Y:S01]  /*1b10*/  BPT.TRAP 0x1 ;  /* 0x000000040000795c */ /* 0x000fe20000300000 */
.L_x_26:
[----:B------:R-:W-:Y:S01]  /*1b20*/  ULEA UR4, UR8, UR41, 0x3 ;  /* 0x0000002908047291 */ /* 0x000fe2000f8e183f */
[----:B------:R-:W-:-:S08]  /*1b30*/  SHF.L.U32 R4, R6, 0x1f, RZ ;  /* 0x0000001f06047819 */ /* 0x000fd000000006ff */
[----:B------:R1:W2:Y:S01]  /*1b40*/  SYNCS.PHASECHK.TRANS64.TRYWAIT P1, [UR4], R4 ;  /* 0x00000004ff0075a7 */ /* 0x0002a20008020144 */
[----:B------:R-:W-:Y:S05]  /*1b50*/  @!P0 BRA `(.L_x_27) ;  /* 0x0000000000048947 */ /* 0x000fea0003800000 */
[----:B------:R-:W-:Y:S01]  /*1b60*/  BPT.TRAP 0x1 ;  /* 0x000000040000795c */ /* 0x000fe20000300000 */
.L_x_27:
[----:B--2---:R-:W-:Y:S05]  /*1b70*/  @P1 BRA `(.L_x_28) ;  /* 0x0000000000081947 */ /* 0x004fea0003800000 */
[----:B------:R-:W2:Y:S02]  /*1b80*/  SYNCS.PHASECHK.TRANS64.TRYWAIT P1, [UR4], R4 ;  /* 0x00000004ff0075a7 */ /* 0x000ea40008020144 */
[----:B--2---:R-:W-:Y:S05]  /*1b90*/  @!P1 BRA `(.L_x_29) ;  /* 0x0000008000209947 */ /* 0x004fea0003800000 */
.L_x_28:
[----:B------:R-:W-:Y:S01]  /*1ba0*/  ULEA UR4, UR8, UR10, 0x8 ;  /* 0x0000000a08047291 */ /* 0x000fe2000f8e403f */
[----:B------:R-:W-:Y:S01]  /*1bb0*/  WARPGROUP.ARRIVE ;  /* 0x00000000000079c5 */ /* 0x000fe20000000000 */
[----:B------:R-:W-:Y:S01]  /*1bc0*/  ULEA UR6, UR8, UR9, 0xa ;  /* 0x0000000908067291 */ /* 0x000fe2000f8e503f */
[----:B------:R-:W-:Y:S01]  /*1bd0*/  UMOV UR5, 0x80000020 ;  /* 0x8000002000057882 */ /* 0x000fe20000000000 */
[----:B------:R-:W-:-:S07]  /*1be0*/  UMOV UR7, 0x80000020 ;  /* 0x8000002000077882 */ /* 0x000fce0000000000 */
[----:B------:R-:W-:Y:S01]  /*1bf0*/  IGMMA.64x256x32.S8.S8 R24, gdesc[UR4], R24, gsb0 ;  /* 0x06600000041879f1 */ /* 0x000fe20008041018 */
        /* <DEDUP_REMOVED lines=9> */
[----:B------:R-:W-:Y:S01]  /*1c90*/  BPT.TRAP 0x1 ;  /* 0x000000040000795c */ /* 0x000fe20000300000 */
.L_x_30:
[----:B------:R-:W-:-:S13]  /*1ca0*/  ISETP.NE.AND P1, PT, R154, RZ, PT ;  /* 0x000000ff9a00720c */ /* 0x000fda0003f25270 */
[----:B-12---:R-:W-:-:S05]  /*1cb0*/  @P1 LEA R4, R3, UR41, 0x3 ;  /* 0x0000002903041c11 */ /* 0x006fca000f8e18ff */
[----:B------:R-:W-:-:S05]  /*1cc0*/  @P1 VIADD R4, R4, 0x28 ;  /* 0x0000002804041836 */ /* 0x000fca0000000000 */
[----:B------:R-:W-:-:S04]  /*1cd0*/  @P1 PRMT R4, R155, 0x654, R4 ;  /* 0x000006549b041816 */ /* 0x000fc80000000004 */
[----:B------:R1:W-:Y:S01]  /*1ce0*/  @P1 SYNCS.ARRIVE.TRANS64.RED.A1T0 RZ, [R4+URZ], RZ ;  /* 0x000000ff04ff19a7 */ /* 0x0003e2000810043f */
[----:B------:R-:W-:-:S13]  /*1cf0*/  ISETP.GT.U32.AND P1, PT, R16, 0x1, PT ;  /* 0x000000011000780c */ /* 0x000fda0003f24070 */
[----:B-1----:R-:W-:Y:S05]  /*1d00*/  @P1 BRA `(.L_x_31) ;  /* 0x0000000000041947 */ /* 0x002fea0003800000 */
[----:B------:R-:W-:Y:S01]  /*1d10*/  BPT.TRAP 0x1 ;  /* 0x000000040000795c */ /* 0x000fe20000300000 */
.L_x_31:
[----:B------:R-:W-:Y:S01]  /*1d20*/  UIADD3 UR8, UR8, 0x1, URZ ;  /* 0x0000000108087890 */ /* 0x000fe2000fffe03f */
[C---:B------:R-:W-:Y:S01]  /*1d30*/  ISETP.GT.AND P2, PT, R0.reuse, 0x1, PT ;  /* 0x000000010000780c */ /* 0x040fe20003f44270 */
[----:B------:R-:W-:Y:S02]  /*1d40*/  VIADD R3, R3, 0x1 ;  /* 0x0000000103037836 */ /* 0x000fe40000000000 */
[----:B------:R-:W-:Y:S01]  /*1d50*/  UISETP.NE.AND UP0, UPT, UR8, 0x5, UPT ;  /* 0x000000050800788c */ /* 0x000fe2000bf05270 */
[----:B------:R-:W-:Y:S02]  /*1d60*/  VIADD R0, R0, 0xffffffff ;  /* 0xffffffff00007836 */ /* 0x000fe40000000000 */
[C---:B------:R-:W-:Y:S01]  /*1d70*/  ISETP.NE.AND P1, PT, R3.reuse, 0x5, PT ;  /* 0x000000050300780c */ /* 0x040fe20003f25270 */
[----:B------:R-:W-:Y:S02]  /*1d80*/  USEL UR4, URZ, 0x1, UP0 ;  /* 0x000000013f047887 */ /* 0x000fe40008000000 */
[----:B------:R-:W-:Y:S01]  /*1d90*/  USEL UR8, UR8, URZ, UP0 ;  /* 0x0000003f08087287 */ /* 0x000fe20008000000 */
[----:B------:R-:W-:-:S03]  /*1da0*/  SEL R3, R3, RZ, P1 ;  /* 0x000000ff03037207 */ /* 0x000fc60000800000 */
[----:B------:R-:W-:Y:S01]  /*1db0*/  LOP3.LUT R6, R6, UR4, RZ, 0x3c, !PT ;  /* 0x0000000406067c12 */ /* 0x000fe2000f8e3cff */
[----:B------:R-:W-:Y:S07]  /*1dc0*/  @P2 BRA `(.L_x_32) ;  /* 0xfffffffc004c2947 */ /* 0x000fee000383ffff */
.L_x_25:
[----:B-12---:R-:W1:Y:S01]  /*1dd0*/  LDC R0, c[0x0][0x28c] ;  /* 0x0000a300ff007b82 */ /* 0x006e620000000800 */
[----:B------:R2:W-:Y:S01]  /*1de0*/  SYNCS.ARRIVE.TRANS64.A1T0 RZ, [R160+UR45], RZ ;  /* 0x000000ffa0ff79a7 */ /* 0x0005e2000810002d */
[----:B-1----:R-:W-:-:S13]  /*1df0*/  ISETP.GE.AND P1, PT, R0, 0x1, PT ;  /* 0x000000010000780c */ /* 0x002fda0003f26270 */
[----:B--2---:R-:W-:Y:S05]  /*1e00*/  @!P1 BRA `(.L_x_33) ;  /* 0x0000000000449947 */ /* 0x004fea0003800000 */
[----:B------:R-:W-:Y:S05]  /*1e10*/  @!P0 BRA `(.L_x_34) ;  /* 0x0000000000048947 */ /* 0x000fea0003800000 */
[----:B------:R-:W-:Y:S01]  /*1e20*/  BPT.TRAP 0x1 ;  /* 0x000000040000795c */ /* 0x000fe20000300000 */
.L_x_34:
[----:B------:R-:W-:-:S13]  /*1e30*/  ISETP.NE.AND P0, PT, R154, RZ, PT ;  /* 0x000000ff9a00720c */ /* 0x000fda0003f05270 */
[----:B------:R-:W-:-:S05]  /*1e40*/  VOTEU.ANY UP0, P0 ;  /* 0x00000000003f7886 */ /* 0x000fca0000000100 */
[----:B------:R-:W-:-:S06]  /*1e50*/  @UP0 UIADD3 UR4, UR43, UR39, URZ ;  /* 0x000000272b040290 */ /* 0x000fcc000fffe03f */
[----:B------:R-:W-:Y:S02]  /*1e60*/  IMAD.U32 R4, RZ, RZ, UR4 ;  /* 0x00000004ff047e24 */ /* 0x000fe4000f8e00ff */
[----:B------:R-:W-:Y:S02]  /*1e70*/  IMAD.U32 R3, RZ, RZ, UR4 ;  /* 0x00000004ff037e24 */ /* 0x000fe4000f8e00ff */
[----:B------:R-:W-:-:S05]  /*1e80*/  @P0 IMAD.WIDE.U32 R4, R4, -0x33333333, RZ ;  /* 0xcccccccd04040825 */ /* 0x000fca00078e00ff */
[----:B------:R-:W-:-:S05]  /*1e90*/  @P0 SHF.R.U32.HI R0, RZ, 0x2, R5 ;  /* 0x00000002ff000819 */ /* 0x000fca0000011605 */
[----:B------:R-:W-:-:S05]  /*1ea0*/  @P0 IMAD R0, R0, -0x5, R3 ;  /* 0xfffffffb00000824 */ /* 0x000fca00078e0203 */
[----:B------:R-:W-:-:S05]  /*1eb0*/  @P0 LEA R0, R0, UR41, 0x3 ;  /* 0x0000002900000c11 */ /* 0x000fca000f8e18ff */
[----:B------:R-:W-:-:S05]  /*1ec0*/  @P0 VIADD R0, R0, 0x28 ;  /* 0x0000002800000836 */ /* 0x000fca0000000000 */
[----:B------:R-:W-:-:S04]  /*1ed0*/  @P0 PRMT R0, R155, 0x654, R0 ;  /* 0x000006549b000816 */ /* 0x000fc80000000000 */
[----:B------:R1:W-:Y:S01]  /*1ee0*/  @P0 SYNCS.ARRIVE.TRANS64.RED.A1T0 RZ, [R0+URZ], RZ ;  /* 0x000000ff00ff09a7 */ /* 0x0003e2000810043f */
[----:B------:R-:W-:-:S13]  /*1ef0*/  ISETP.GT.U32.AND P0, PT, R16, 0x1, PT ;  /* 0x000000011000780c */ /* 0x000fda0003f04070 */
[----:B-1----:R-:W-:Y:S05]  /*1f00*/  @P0 BRA `(.L_x_33) ;  /* 0x0000000000040947 */ /* 0x002fea0003800000 */
[----:B------:R-:W-:Y:S01]  /*1f10*/  BPT.TRAP 0x1 ;  /* 0x000000040000795c */ /* 0x000fe20000300000 */
.L_x_33:
[----:B------:R-:W-:Y:S01]  /*1f20*/  SHF.L.U32 R0, R165, 0x1f, RZ ;  /* 0x0000001fa5007819 */ /* 0x000fe200000006ff */
[----:B------:R-:W-:Y:S01]  /*1f30*/  UIADD3 UR39, UR44, UR39, URZ ;  /* 0x000000272c277290 */ /* 0x000fe2000fffe03f */
[----:B------:R-:W1:Y:S01]  /*1f40*/  LDC R7, c[0x0][0x288] ;  /* 0x0000a200ff077b82 */ /* 0x000e620000000800 */
[----:B------:R-:W-:Y:S01]  /*1f50*/  UISETP.GE.U32.AND UP1, UPT, UR44, 0x5, UPT ;  /* 0x000000052c00788c */ /* 0x000fe2000bf26070 */
[----:B------:R-:W-:Y:S01]  /*1f60*/  IMAD.SHL.U32 R10, R158, 0x2, RZ ;  /* 0x000000029e0a7824 */ /* 0x000fe200078e00ff */
[----:B------:R-:W-:Y:S02]  /*1f70*/  UISETP.GT.U32.AND UP0, UPT, UR39, 0x4, UPT ;  /* 0x000000042700788c */ /* 0x000fe4000bf04070 */
[----:B------:R-:W-:Y:S02]  /*1f80*/  UIMAD.WIDE.U32 UR4, UR39, -0x33333333, URZ ;  /* 0xcccccccd270478a5 */ /* 0x000fe4000f8e003f */
[----:B------:R-:W-:Y:S01]  /*1f90*/  UISETP.LT.U32.AND UP0, UPT, UR44, 0x5, UP0 ;  /* 0x000000052c00788c */ /* 0x000fe20008701070 */
[----:B------:R-:W2:Y:S01]  /*1fa0*/  SYNCS.PHASECHK.TRANS64.TRYWAIT P0, [R159+UR42+0x10], R0 ;  /* 0x000010009f0075a7 */ /* 0x000ea2000800016a */
[----:B------:R-:W-:Y:S01]  /*1fb0*/  USHF.R.U32.HI UR4, URZ, 0x2, UR5 ;  /* 0x000000023f047899 */ /* 0x000fe20008011605 */
[----:B------:R-:W-:Y:S01]  /*1fc0*/  SHF.R.S32.HI R11, RZ, 0x1f, R10 ;  /* 0x0000001fff0b7819 */ /* 0x000fe2000001140a */
[----:B------:R-:W-:-:S02]  /*1fd0*/  USEL UR6, URZ, 0x1, !UP0 ;  /* 0x000000013f067887 */ /* 0x000fc4000c000000 */
[----:B------:R-:W-:Y:S02]  /*1fe0*/  UIMAD UR39, UR4, -0x5, UR39 ;  /* 0xfffffffb042778a4 */ /* 0x000fe4000f8e0227 */
[----:B------:R-:W-:-:S04]  /*1ff0*/  ULOP3.LUT UR38, UR38, UR6, URZ, 0x3c, !UPT ;  /* 0x0000000626267292 */ /* 0x000fc8000f8e3c3f */
[----:B------:R-:W-:Y:S01]  /*2000*/  @UP1 ULOP3.LUT UR38, UR38, 0x1, UR4, 0x78, !UPT ;  /* 0x0000000126261892 */ /* 0x000fe2000f8e7804 */
[----:B-12---:R-:W-:Y:S11]  /*2010*/  @!P0 BRA `(.L_x_35) ;  /* 0x0000007c00188947 */ /* 0x006ff60003800000 */
.L_x_322:
[----:B-1----:R-:W-:Y:S01]  /*2020*/  IMAD.SHL.U32 R0, R19, 0x40, RZ ;  /* 0x0000004013007824 */ /* 0x002fe200078e00ff */
[----:B------:R-:W-:Y:S01]  /*2030*/  ULDC UR6, c[0x0][0x284] ;  /* 0x0000a10000067ab9 */ /* 0x000fe20000000800 */
[----:B------:R-:W-:Y:S01]  /*2040*/  IMAD.SHL.U32 R14, R22, 0x100, RZ ;  /* 0x00000100160e7824 */ /* 0x000fe200078e00ff */
[----:B------:R-:W-:Y:S01]  /*2050*/  SHF.R.S32.HI R20, RZ, 0x1f, R2 ;  /* 0x0000001fff147819 */ /* 0x000fe20000011402 */
[----:B------:R-:W-:Y:S01]  /*2060*/  ULDC.64 UR4, c[0x0][0x5d0] ;  /* 0x0001740000047ab9 */ /* 0x000fe20000000a00 */
[----:B------:R-:W-:Y:S01]  /*2070*/  ISETP.GE.AND P0, PT, R0, UR6, PT ;  /* 0x0000000600007c0c */ /* 0x000fe2000bf06270 */
[----:B------:R-:W-:Y:S01]  /*2080*/  IMAD.WIDE.U32 R4, R2, UR4, R10 ;  /* 0x0000000402047c25 */ /* 0x000fe2000f8e000a */
[----:B------:R-:W-:Y:S02]  /*2090*/  SHF.R.S32.HI R15, RZ, 0x1f, R14 ;  /* 0x0000001fff0f7819 */ /* 0x000fe4000001140e */
[----:B------:R-:W-:Y:S01]  /*20a0*/  ISETP.GE.OR P0, PT, R14, R7, P0 ;  /* 0x000000070e00720c */ /* 0x000fe20000706670 */
[----:B------:R-:W-:Y:S01]  /*20b0*/  IMAD R3, R20, UR4, RZ ;  /* 0x0000000414037c24 */ /* 0x000fe2000f8e02ff */
[----:B------:R-:W-:-:S03]  /*20c0*/  IADD3 R4, P1, R14, R4, RZ ;  /* 0x000000040e047210 */ /* 0x000fc60007f3e0ff */
[----:B------:R-:W-:-:S05]  /*20d0*/  IMAD R3, R2, UR5, R3 ;  /* 0x0000000502037c24 */ /* 0x000fca000f8e0203 */
[----:B------:R-:W-:-:S03]  /*20e0*/  IADD3.X R5, R15, R5, R3, P1, !PT ;  /* 0x000000050f057210 */ /* 0x000fc60000ffe403 */
[----:B------:R-:W-:Y:S05]  /*20f0*/  @P0 BRA `(.L_x_36) ;  /* 0x0000006000b00947 */ /* 0x000fea0003800000 */
[----:B0-----:R-:W0:Y:S01]  /*2100*/  LDC.64 R12, c[0x0][0x5c8] ;  /* 0x00017200ff0c7b82 */ /* 0x001e220000000a00 */
[----:B------:R-:W-:Y:S01]  /*2110*/  IMAD.WIDE R8, R19, 0x40, R156 ;  /* 0x0000004013087825 */ /* 0x000fe200078e029c */
[----:B------:R-:W-:Y:S01]  /*2120*/  ULDC.64 UR4, c[0x0][0x5c0] ;  /* 0x0001700000047ab9 */ /* 0x000fe20000000a00 */
[----:B------:R-:W-:Y:S02]  /*2130*/  BSSY B0, `(.L_x_36) ;  /* 0x0000628000007945 */ /* 0x000fe40003800000 */
[----:B------:R-:W-:Y:S02]  /*2140*/  IMAD.IADD R22, R163, 0x1, -R0 ;  /* 0x00000001a3167824 */ /* 0x000fe400078e0a00 */
[-C--:B0-----:R-:W-:Y:S02]  /*2150*/  IMAD R3, R9, R12.reuse, RZ ;  /* 0x0000000c09037224 */ /* 0x081fe400078e02ff */
[----:B------:R-:W-:-:S04]  /*2160*/  IMAD.WIDE.U32 R4, R8, R12, R4 ;  /* 0x0000000c08047225 */ /* 0x000fc800078e0004 */
[----:B------:R-:W-:Y:S01]  /*2170*/  IMAD R3, R8, R13, R3 ;  /* 0x0000000d08037224 */ /* 0x000fe200078e0203 */
[----:B------:R-:W-:-:S03]  /*2180*/  IADD3 R4, P0, R4, UR4, RZ ;  /* 0x0000000404047c10 */ /* 0x000fc6000ff1e0ff */
[----:B------:R-:W-:Y:S01]  /*2190*/  IMAD.IADD R3, R5, 0x1, R3 ;  /* 0x0000000105037824 */ /* 0x000fe200078e0203 */
[----:B------:R-:W-:-:S04]  /*21a0*/  LEA R6, P1, R12, R4, 0x3 ;  /* 0x000000040c067211 */ /* 0x000fc800078218ff */
[----:B------:R-:W-:Y:S01]  /*21b0*/  IADD3.X R5, R3, UR5, RZ, P0, !PT ;  /* 0x0000000503057c10 */ /* 0x000fe200087fe4ff */
[----:B------:R-:W-:Y:S01]  /*21c0*/  IMAD R3, R158, -0x2, R7 ;  /* 0xfffffffe9e037824 */ /* 0x000fe200078e0207 */
[----:B-----5:R-:W-:Y:S02]  /*21d0*/  ISETP.NE.AND P0, PT, R152, RZ, PT ;  /* 0x000000ff9800720c */ /* 0x020fe40003f05270 */
[----:B------:R-:W-:Y:S01]  /*21e0*/  LEA.HI.X R7, R12, R5, R13, 0x3, P1 ;  /* 0x000000050c077211 */ /* 0x000fe200008f1c0d */
[----:B------:R-:W-:-:S10]  /*21f0*/  IMAD.IADD R0, R3, 0x1, -R14 ;  /* 0x0000000103007824 */ /* 0x000fd400078e0a0e */
[----:B------:R-:W-:Y:S05]  /*2200*/  @!P0 BRA `(.L_x_37) ;  /* 0x0000004800608947 */ /* 0x000fea0003800000 */
[----:B------:R-:W0:Y:S01]  /*2210*/  LDC.64 R166, c[0x0][0x5b0] ;  /* 0x00016c00ffa67b82 */ /* 0x000e220000000a00 */
[----:B------:R-:W-:Y:S01]  /*2220*/  ULDC.64 UR4, c[0x0][0x5b8] ;  /* 0x00016e0000047ab9 */ /* 0x000fe20000000a00 */
[----:B------:R-:W-:Y:S01]  /*2230*/  ISETP.GE.AND P1, PT, R22, 0x1, PT ;  /* 0x000000011600780c */ /* 0x000fe20003f26270 */
[----:B------:R-:W-:Y:S01]  /*2240*/  IMAD.WIDE.U32 R10, R2, UR4, R10 ;  /* 0x00000004020a7c25 */ /* 0x000fe2000f8e000a */
[----:B------:R-:W-:Y:S02]  /*2250*/  BSSY B1, `(.L_x_38) ;  /* 0x000000e000017945 */ /* 0x000fe40003800000 */
[----:B------:R-:W-:Y:S01]  /*2260*/  ISETP.LT.OR P5, PT, R0, 0x1, !P1 ;  /* 0x000000010000780c */ /* 0x000fe20004fa1670 */
[----:B------:R-:W-:Y:S01]  /*2270*/  IMAD R3, R20, UR4, RZ ;  /* 0x0000000414037c24 */ /* 0x000fe2000f8e02ff */
[----:B------:R-:W1:Y:S01]  /*2280*/  LDC.64 R12, c[0x0][0x5a8] ;  /* 0x00016a00ff0c7b82 */ /* 0x000e620000000a00 */
[----:B------:R-:W-:Y:S02]  /*2290*/  IADD3 R14, P0, R14, R10, RZ ;  /* 0x0000000a0e0e7210 */ /* 0x000fe40007f1e0ff */
[----:B------:R-:W-:-:S05]  /*22a0*/  IMAD R3, R2, UR5, R3 ;  /* 0x0000000502037c24 */ /* 0x000fca000f8e0203 */
[----:B------:R-:W-:Y:S01]  /*22b0*/  IADD3.X R15, R15, R11, R3, P0, !PT ;  /* 0x0000000b0f0f7210 */ /* 0x000fe200007fe403 */
[-C--:B0-----:R-:W-:Y:S02]  /*22c0*/  IMAD R10, R9, R166.reuse, RZ ;  /* 0x000000a6090a7224 */ /* 0x081fe400078e02ff */
[----:B------:R-:W-:-:S04]  /*22d0*/  IMAD.WIDE.U32 R2, R8, R166, R14 ;  /* 0x000000a608027225 */ /* 0x000fc800078e000e */
[----:B------:R-:W-:Y:S01]  /*22e0*/  IMAD R21, R8, R167, R10 ;  /* 0x000000a708157224 */ /* 0x000fe200078e020a */
[----:B-1----:R-:W-:-:S04]  /*22f0*/  IADD3 R2, P0, R2, R12, RZ ;  /* 0x0000000c02027210 */ /* 0x002fc80007f1e0ff */
[----:B------:R-:W-:Y:S01]  /*2300*/  IADD3.X R3, R13, R3, R21, P0, !PT ;  /* 0x000000030d037210 */ /* 0x000fe200007fe415 */
[----:B------:R-:W-:Y:S08]  /*2310*/  @P5 BRA `(.L_x_39) ;  /* 0x0000000000045947 */ /* 0x000ff00003800000 */
[----:B------:R0:W5:Y:S02]  /*2320*/  LDG.E.U8 R164, desc[UR36][R2.64] ;  /* 0x0000002402a47981 */ /* 0x000164000c1e1100 */
.L_x_39:
[----:B------:R-:W-:Y:S05]  /*2330*/  BSYNC B1 ;  /* 0x0000000000017941 */ /* 0x000fea0003800000 */
.L_x_38:
[----:B-----5:R-:W-:Y:S01]  /*2340*/  LOP3.LUT R9, R164, 0xffff, RZ, 0xc0, !PT ;  /* 0x0000ffffa4097812 */ /* 0x020fe200078ec0ff */
[C---:B------:R-:W-:Y:S01]  /*2350*/  IMAD.SHL.U32 R10, R166.reuse, 0x8, RZ ;  /* 0x00000008a60a7824 */ /* 0x040fe200078e00ff */
[----:B------:R-:W-:Y:S01]  /*2360*/  SHF.L.U64.HI R11, R166, 0x3, R167 ;  /* 0x00000003a60b7819 */ /* 0x000fe200000102a7 */
[----:B------:R-:W-:Y:S01]  /*2370*/  BSSY B1, `(.L_x_40) ;  /* 0x000000e000017945 */ /* 0x000fe20003800000 */
[----:B------:R-:W-:Y:S02]  /*2380*/  PRMT R19, R9, 0x8880, RZ ;  /* 0x0000888009137816 */ /* 0x000fe400000000ff */
[----:B------:R-:W-:Y:S01]  /*2390*/  ISETP.LT.OR P2, PT, R0, 0x2, !P1 ;  /* 0x000000020000780c */ /* 0x000fe20004f41670 */
[----:B------:R-:W-:Y:S01]  /*23a0*/  IMAD.WIDE.U32 R8, R8, R166, R10 ;  /* 0x000000a608087225 */ /* 0x000fe200078e000a */
[----:B------:R-:W-:-:S03]  /*23b0*/  ISETP.GE.AND P0, PT, R22, 0x9, PT ;  /* 0x000000091600780c */ /* 0x000fc60003f06270 */
[----:B------:R-:W-:Y:S01]  /*23c0*/  IMAD R10, R19, R152, RZ ;  /* 0x00000098130a7224 */ /* 0x000fe200078e02ff */
[----:B------:R-:W-:Y:S01]  /*23d0*/  IADD3 R8, P3, P4, R14, R12, R8 ;  /* 0x0000000c0e087210 */ /* 0x000fe20007c7e008 */
[----:B------:R-:W-:Y:S02]  /*23e0*/  IMAD.IADD R12, R21, 0x1, R9 ;  /* 0x00000001150c7824 */ /* 0x000fe400078e0209 */
[----:B------:R-:W-:-:S05]  /*23f0*/  @!P5 IMAD R11, R24, R153, R10 ;  /* 0x00000099180bd224 */ /* 0x000fca00078e020a */
[----:B------:R1:W-:Y:S01]  /*2400*/  @!P5 STG.E.U8 desc[UR36][R4.64], R11 ;  /* 0x0000000b0400d986 */ /* 0x0003e2000c101124 */
[----:B------:R-:W-:Y:S05]  /*2410*/  @P2 BRA `(.L_x_41) ;  /* 0x00000000000c2947 */ /* 0x000fea0003800000 */
[----:B------:R-:W1:Y:S02]  /*2420*/  LDG.E.U8 R164, desc[UR36][R2.64+0x1] ;  /* 0x0000012402a47981 */ /* 0x000e64000c1e1100 */
[----:B-1----:R-:W-:-:S05]  /*2430*/  PRMT R11, R164, 0x8880, RZ ;  /* 0x00008880a40b7816 */ /* 0x002fca00000000ff */
[----:B------:R-:W-:-:S07]  /*2440*/  IMAD R10, R11, R152, RZ ;  /* 0x000000980b0a7224 */ /* 0x000fce00078e02ff */
.L_x_41:
[----:B------:R-:W-:Y:S05]  /*2450*/  BSYNC B1 ;  /* 0x0000000000017941 */ /* 0x000fea0003800000 */
.L_x_40:
[C---:B------:R-:W-:Y:S01]  /*2460*/  ISETP.LT.OR P5, PT, R0.reuse, 0x1, !P0 ;  /* 0x000000010000780c */ /* 0x040fe200047a1670 */
[----:B------:R-:W-:Y:S01]  /*2470*/  @!P2 IMAD R25, R25, R153, R10 ;  /* 0x000000991919a224 */ /* 0x000fe200078e020a */
[----:B------:R-:W-:Y:S01]  /*2480*/  BSSY B1, `(.L_x_42) ;  /* 0x000000a000017945 */ /* 0x000fe20003800000 */
[----:B------:R-:W-:Y:S02]  /*2490*/  IADD3.X R9, R15, R13, R12, P3, P4 ;  /* 0x0000000d0f097210 */ /* 0x000fe40001fe840c */
[C---:B------:R-:W-:Y:S01]  /*24a0*/  ISETP.LT.OR P3, PT, R0.reuse, 0x2, !P0 ;  /* 0x000000020000780c */ /* 0x040fe20004761670 */
[----:B------:R2:W-:Y:S01]  /*24b0*/  @!P2 STG.E.U8 desc[UR36][R4.64+0x1], R25 ;  /* 0x000001190400a986 */ /* 0x0005e2000c101124 */
[C---:B------:R-:W-:Y:S02]  /*24c0*/  ISETP.LT.OR P4, PT, R0.reuse, 0x9, !P1 ;  /* 0x000000090000780c */ /* 0x040fe40004f81670 */
[----:B------:R-:W-:-:S04]  /*24d0*/  ISETP.LT.OR P2, PT, R0, 0xa, !P1 ;  /* 0x0000000a0000780c */ /* 0x000fc80004f41670 */
[----:B------:R-:W-:Y:S09]  /*24e0*/  @P5 BRA `(.L_x_43) ;  /* 0x00000000000c5947 */ /* 0x000ff20003800000 */
[----:B------:R-:W1:Y:S02]  /*24f0*/  LDG.E.U8 R164, desc[UR36][R8.64] ;  /* 0x0000002408a47981 */ /* 0x000e64000c1e1100 */
[----:B-1----:R-:W-:-:S05]  /*2500*/  PRMT R11, R164, 0x8880, RZ ;  /* 0x00008880a40b7816 */ /* 0x002fca00000000ff */
[----:B------:R-:W-:-:S07]  /*2510*/  IMAD R10, R11, R152, RZ ;  /* 0x000000980b0a7224 */ /* 0x000fce00078e02ff */
.L_x_43:
[----:B------:R-:W-:Y:S05]  /*2520*/  BSYNC B1 ;  /* 0x0000000000017941 */ /* 0x000fea0003800000 */
.L_x_42:
[----:B-1----:R-:W-:Y:S01]  /*2530*/  @!P5 IMAD R11, R26, R153, R10 ;  /* 0x000000991a0bd224 */ /* 0x002fe200078e020a */
[----:B------:R-:W-:Y:S04]  /*2540*/  BSSY B1, `(.L_x_44) ;  /* 0x0000006000017945 */ /* 0x000fe80003800000 */
[----:B------:R1:W-:Y:S01]  /*2550*/  @!P5 STG.E.U8 desc[UR36][R6.64], R11 ;  /* 0x0000000b0600d986 */ /* 0x0003e2000c101124 */
[----:B------:R-:W-:Y:S05]  /*2560*/  @P3 BRA `(.L_x_45) ;  /* 0x00000000000c3947 */ /* 0x000fea0003800000 */
[----:B------:R-:W1:Y:S02]  /*2570*/  LDG.E.U8 R164, desc[UR36][R8.64+0x1] ;  /* 0x0000012408a47981 */ /* 0x000e64000c1e1100 */
[----:B-1----:R-:W-:-:S05]  /*2580*/  PRMT R11, R164, 0x8880, RZ ;  /* 0x00008880a40b7816 */ /* 0x002fca00000000ff */
[----:B------:R-:W-:-:S07]  /*2590*/  IMAD R10, R11, R152, RZ ;  /* 0x000000980b0a7224 */ /* 0x000fce00078e02ff */
.L_x_45:
[----:B------:R-:W-:Y:S05]  /*25a0*/  BSYNC B1 ;  /* 0x0000000000017941 */ /* 0x000fea0003800000 */
.L_x_44:
[----:B------:R-:W-:Y:S01]  /*25b0*/  @!P3 IMAD R27, R27, R153, R10 ;  /* 0x000000991b1bb224 */ /* 0x000fe200078e020a */
[----:B------:R-:W-:Y:S04]  /*25c0*/  BSSY B1, `(.L_x_46) ;  /* 0x0000006000017945 */ /* 0x000fe80003800000 */
[----:B------:R3:W-:Y:S01]  /*25d0*/  @!P3 STG.E.U8 desc[UR36][R6.64+0x1], R27 ;  /* 0x0000011b0600b986 */ /* 0x0007e2000c101124 */
[----:B------:R-:W-:Y:S05]  /*25e0*/  @P4 BRA `(.L_x_47) ;  /* 0x00000000000c4947 */ /* 0x000fea0003800000 */
[----:B------:R-:W1:Y:S02]  /*25f0*/  LDG.E.U8 R164, desc[UR36][R2.64+0x8] ;  /* 0x0000082402a47981 */ /* 0x000e64000c1e1100 */
[----:B-1----:R-:W-:-:S05]  /*2600*/  PRMT R11, R164, 0x8880, RZ ;  /* 0x00008880a40b7816 */ /* 0x002fca00000000ff */
[----:B------:R-:W-:-:S07]  /*2610*/  IMAD R10, R11, R152, RZ ;  /* 0x000000980b0a7224 */ /* 0x000fce00078e02ff */
.L_x_47:
[----:B------:R-:W-:Y:S05]  /*2620*/  BSYNC B1 ;  /* 0x0000000000017941 */ /* 0x000fea0003800000 */
.L_x_46:
[----:B-1----:R-:W-:Y:S01]  /*2630*/  @!P4 IMAD R11, R28, R153, R10 ;  /* 0x000000991c0bc224 */ /* 0x002fe200078e020a */
[----:B------:R-:W-:Y:S04]  /*2640*/  BSSY B1, `(.L_x_48) ;  /* 0x0000006000017945 */ /* 0x000fe80003800000 */
[----:B------:R1:W-:Y:S01]  /*2650*/  @!P4 STG.E.U8 desc[UR36][R4.64+0x8], R11 ;  /* 0x0000080b0400c986 */ /* 0x0003e2000c101124 */
[----:B------:R-:W-:Y:S05]  /*2660*/  @P2 BRA `(.L_x_49) ;  /* 0x00000000000c2947 */ /* 0x000fea0003800000 */
[----:B------:R-:W1:Y:S02]  /*2670*/  LDG.E.U8 R164, desc[UR36][R2.64+0x9] ;  /* 0x0000092402a47981 */ /* 0x000e64000c1e1100 */
[----:B-1----:R-:W-:-:S05]  /*2680*/  PRMT R11, R164, 0x8880, RZ ;  /* 0x00008880a40b7816 */ /* 0x002fca00000000ff */
[----:B------:R-:W-:-:S07]  /*2690*/  IMAD R10, R11, R152, RZ ;  /* 0x000000980b0a7224 */ /* 0x000fce00078e02ff */
.L_x_49:
[----:B------:R-:W-:Y:S05]  /*26a0*/  BSYNC B1 ;  /* 0x0000000000017941 */ /* 0x000fea0003800000 */
.L_x_48:
[C---:B------:R-:W-:Y:S01]  /*26b0*/  ISETP.LT.OR P4, PT, R0.reuse, 0x9, !P0 ;  /* 0x000000090000780c */ /* 0x040fe20004781670 */
[----:B------:R-:W-:Y:S01]  /*26c0*/  @!P2 IMAD R29, R29, R153, R10 ;  /* 0x000000991d1da224 */ /* 0x000fe200078e020a */
[----:B------:R-:W-:Y:S01]  /*26d0*/  BSSY B1, `(.L_x_50) ;  /* 0x0000009000017945 */ /* 0x000fe20003800000 */
[C---:B------:R-:W-:Y:S02]  /*26e0*/  ISETP.LT.OR P3, PT, R0.reuse, 0xa, !P0 ;  /* 0x0000000a0000780c */ /* 0x040fe40004761670 */
[C---:B------:R-:W-:Y:S01]  /*26f0*/  ISETP.LT.OR P5, PT, R0.reuse, 0x11, !P1 ;  /* 0x000000110000780c */ /* 0x040fe20004fa1670 */
[----:B------:R4:W-:Y:S01]  /*2700*/  @!P2 STG.E.U8 desc[UR36][R4.64+0x9], R29 ;  /* 0x0000091d0400a986 */ /* 0x0009e2000c101124 */
[----:B------:R-:W-:-:S06]  /*2710*/  ISETP.LT.OR P2, PT, R0, 0x12, !P1 ;  /* 0x000000120000780c */ /* 0x000fcc0004f41670 */
[----:B------:R-:W-:Y:S07]  /*2720*/  @P4 BRA `(.L_x_51) ;  /* 0x00000000000c4947 */ /* 0x000fee0003800000 */
[----:B------:R-:W1:Y:S02]  /*2730*/  LDG.E.U8 R164, desc[UR36][R8.64+0x8] ;  /* 0x0000082408a47981 */ /* 0x000e64000c1e1100 */
[----:B-1----:R-:W-:-:S05]  /*2740*/  PRMT R11, R164, 0x8880, RZ ;  /* 0x00008880a40b7816 */ /* 0x002fca00000000ff */
[----:B------:R-:W-:-:S07]  /*2750*/  IMAD R10, R11, R152, RZ ;  /* 0x000000980b0a7224 */ /* 0x000fce00078e02ff */
.L_x_51:
[----:B------:R-:W-:Y:S05]  /*2760*/  BSYNC B1 ;  /* 0x0000000000017941 */ /* 0x000fea0003800000 */
.L_x_50:
[----:B-1----:R-:W-:Y:S01]  /*2770*/  @!P4 IMAD R11, R30, R153, R10 ;  /* 0x000000991e0bc224 */ /* 0x002fe200078e020a */
[----:B------:R-:W-:Y:S04]  /*2780*/  BSSY B1, `(.L_x_52) ;  /* 0x0000006000017945 */ /* 0x000fe80003800000 */
[----:B------:R1:W-:Y:S01]  /*2790*/  @!P4 STG.E.U8 desc[UR36][R6.64+0x8], R11 ;  /* 0x0000080b0600c986 */ /* 0x0003e2000c101124 */
[----:B------:R-:W-:Y:S05]  /*27a0*/  @P3 BRA `(.L_x_53) ;  /* 0x00000000000c3947 */ /* 0x000fea0003800000 */
[----:B------:R-:W1:Y:S02]  /*27b0*/  LDG.E.U8 R164, desc[UR36][R8.64+0x9] ;  /* 0x0000092408a47981 */ /* 0x000e64000c1e1100 */
[----:B-1----:R-:W-:-:S05]  /*27c0*/  PRMT R11, R164, 0x8880, RZ ;  /* 0x00008880a40b7816 */ /* 0x002fca00000000ff */
[----:B------:R-:W-:-:S07]  /*27d0*/  IMAD R10, R11, R152, RZ ;  /* 0x000000980b0a7224 */ /* 0x000fce00078e02ff */
.L_x_53:
[----:B------:R-:W-:Y:S05]  /*27e0*/  BSYNC B1 ;  /* 0x0000000000017941 */ /* 0x000fea0003800000 */
.L_x_52:
[----:B------:R-:W-:Y:S01]  /*27f0*/  @!P3 IMAD R31, R31, R153, R10 ;  /* 0x000000991f1fb224 */ /* 0x000fe200078e020a */
[----:B------:R-:W-:Y:S04]  /*2800*/  BSSY B1, `(.L_x_54) ;  /* 0x0000006000017945 */ /* 0x000fe80003800000 */
[----:B------:R0:W-:Y:S01]  /*2810*/  @!P3 STG.E.U8 desc[UR36][R6.64+0x9], R31 ;  /* 0x0000091f0600b986 */ /* 0x0001e2000c101124 */
[----:B------:R-:W-:Y:S05]  /*2820*/  @P5 BRA `(.L_x_55) ;  /* 0x00000000000c5947 */ /* 0x000fea0003800000 */
[----:B------:R-:W1:Y:S02]  /*2830*/  LDG.E.U8 R164, desc[UR36][R2.64+0x10] ;  /* 0x0000102402a47981 */ /* 0x000e64000c1e1100 */
[----:B-1----:R-:W-:-:S05]  /*2840*/  PRMT R11, R164, 0x8880, RZ ;  /* 0x00008880a40b7816 */ /* 0x002fca00000000ff */
[----:B------:R-:W-:-:S07]  /*2850*/  IMAD R10, R11, R152, RZ ;  /* 0x000000980b0a7224 */ /* 0x000fce00078e02ff */
.L_x_55:
[----:B------:R-:W-:Y:S05]  /*2860*/  BSYNC B1 ;  /* 0x0000000000017941 */ /* 0x000fea0003800000 */
.L_x_54:
[----:B-1----:R-:W-:Y:S01]  /*2870*/  @!P5 IMAD R11, R32, R153, R10 ;  /* 0x00000099200bd224 */ /* 0x002fe200078e020a */
[----:B------:R-:W-:Y:S04]  /*2880*/  BSSY B1, `(.L_x_56) ;  /* 0x0000006000017945 */ /* 0x000fe80003800000 */
[----:B------:R1:W-:Y:S01]  /*2890*/  @!P5 STG.E.U8 desc[UR36][R4.64+0x10], R11 ;  /* 0x0000100b0400d986 */ /* 0x0003e2000c101124 */
[----:B------:R-:W-:Y:S05]  /*28a0*/  @P2 BRA `(.L_x_57) ;  /* 0x00000000000c2947 */ /* 0x000fea0003800000 */
[----:B------:R-:W1:Y:S02]  /*28b0*/  LDG.E.U8 R164, desc[UR36][R2.64+0x11] ;  /* 0x0000112402a47981 */ /* 0x000e64000c1e1100 */
[----:B-1----:R-:W-:-:S05]  /*28c0*/  PRMT R11, R164, 0x8880, RZ ;  /* 0x00008880a40b7816 */ /* 0x002fca00000000ff */
[----:B------:R-:W-:-:S07]  /*28d0*/  IMAD R10, R11, R152, RZ ;  /* 0x000000980b0a7224 */ /* 0x000fce00078e02ff */
.L_x_57:
[----:B------:R-:W-:Y:S05]  /*28e0*/  BSYNC B1 ;  /* 0x0000000000017941 */ /* 0x000fea0003800000 */
.L_x_56:
        /* <DEDUP_REMOVED lines=11> */
.L_x_59:
[----:B------:R-:W-:Y:S05]  /*29a0*/  BSYNC B1 ;  /* 0x0000000000017941 */ /* 0x000fea0003800000 */
.L_x_58:
[----:B-1----:R-:W-:Y:S01]  /*29b0*/  @!P4 IMAD R11, R34, R153, R10 ;  /* 0x00000099220bc224 */ /* 0x002fe200078e020a */
[----:B------:R-:W-:Y:S04]  /*29c0*/  BSSY B1, `(.L_x_60) ;  /* 0x0000006000017945 */ /* 0x000fe80003800000 */
[----:B------:R1:W-:Y:S01]  /*29d0*/  @!P4 STG.E.U8 desc[UR36][R6.64+0x10], R11 ;  /* 0x0000100b0600c986 */ /* 0x0003e2000c101124 */
[----:B------:R-:W-:Y:S05]  /*29e0*/  @P3 BRA `(.L_x_61) ;  /* 0x00000000000c3947 */ /* 0x000fea0003800000 */
[----:B------:R-:W1:Y:S02]  /*29f0*/  LDG.E.U8 R164, desc[UR36][R8.64+0x11] ;  /* 0x0000112408a47981 */ /* 0x000e64000c1e1100 */
[----:B-1----:R-:W-:-:S05]  /*2a00*/  PRMT R11, R164, 0x8880, RZ ;  /* 0x00008880a40b7816 */ /* 0x002fca00000000ff */
[----:B------:R-:W-:-:S07]  /*2a10*/  IMAD R10, R11, R152, RZ ;  /* 0x000000980b0a7224 */ /* 0x000fce00078e02ff */
.L_x_61:
[----:B------:R-:W-:Y:S05]  /*2a20*/  BSYNC B1 ;  /* 0x0000000000017941 */ /* 0x000fea0003800000 */
.L_x_60:
[----:B------:R-:W-:Y:S01]  /*2a30*/  @!P3 IMAD R35, R35, R153, R10 ;  /* 0x000000992323b224 */ /* 0x000fe200078e020a */
[----:B------:R-:W-:Y:S04]  /*2a40*/  BSSY B1, `(.L_x_62) ;  /* 0x0000006000017945 */ /* 0x000fe80003800000 */
[----:B------:R0:W-:Y:S01]  /*2a50*/  @!P3 STG.E.U8 desc[UR36][R6.64+0x11], R35 ;  /* 0x000011230600b986 */ /* 0x0001e2000c101124 */
[----:B------:R-:W-:Y:S05]  /*2a60*/  @P5 BRA `(.L_x_63) ;  /* 0x00000000000c5947 */ /* 0x000fea0003800000 */
[----:B------:R-:W1:Y:S02]  /*2a70*/  LDG.E.U8 R164, desc[UR36][R2.64+0x18] ;  /* 0x0000182402a47981 */ /* 0x000e64000c1e1100 */
[----:B-1----:R-:W-:-:S05]  /*2a80*/  PRMT R11, R164, 0x8880, RZ ;  /* 0x00008880a40b7816 */ /* 0x002fca00000000ff */
[----:B------:R-:W-:-:S07]  /*2a90*/  IMAD R10, R11, R152, RZ ;  /* 0x000000980b0a7224 */ /* 0x000fce00078e02ff */
.L_x_63:
[----:B------:R-:W-:Y:S05]  /*2aa0*/  BSYNC B1 ;  /* 0x0000000000017941 */ /* 0x000fea0003800000 */
.L_x_62:
[----:B-1----:R-:W-:Y:S01]  /*2ab0*/  @!P5 IMAD R11, R36, R153, R10 ;  /* 0x00000099240bd224 */ /* 0x002fe200078e020a */
[----:B------:R-:W-:Y:S04]  /*2ac0*/  BSSY B1, `(.L_x_64) ;  /* 0x0000006000017945 */ /* 0x000fe80003800000 */
[----:B------:R1:W-:Y:S01]  /*2ad0*/  @!P5 STG.E.U8 desc[UR36][R4.64+0x18], R11 ;  /* 0x0000180b0400d986 */ /* 0x0003e2000c101124 */
[----:B------:R-:W-:Y:S05]  /*2ae0*/  @P2 BRA `(.L_x_65) ;  /* 0x00000000000c2947 */ /* 0x000fea0003800000 */
[----:B------:R-:W1:Y:S02]  /*2af0*/  LDG.E.U8 R164, desc[UR36][R2.64+0x19] ;  /* 0x0000192402a47981 */ /* 0x000e64000c1e1100 */
[----:B-1----:R-:W-:-:S05]  /*2b00*/  PRMT R11, R164, 0x8880, RZ ;  /* 0x00008880a40b7816 */ /* 0x002fca00000000ff */
[----:B------:R-:W-:-:S07]  /*2b10*/  IMAD R10, R11, R152, RZ ;  /* 0x000000980b0a7224 */ /* 0x000fce00078e02ff */
.L_x_65:
[----:B------:R-:W-:Y:S05]  /*2b20*/  BSYNC B1 ;  /* 0x0000000000017941 */ /* 0x000fea0003800000 */
.L_x_64:
        /* <DEDUP_REMOVED lines=11> */
.L_x_67:
[----:B------:R-:W-:Y:S05]  /*2be0*/  BSYNC B1 ;  /* 0x0000000000017941 */ /* 0x000fea0003800000 */
.L_x_66:
[----:B-1----:R-:W-:Y:S01]  /*2bf0*/  @!P4 IMAD R11, R38, R153, R10 ;  /* 0x00000099260bc224 */ /* 0x002fe200078e020a */
[----:B------:R-:W-:Y:S04]  /*2c00*/  BSSY B1, `(.L_x_68) ;  /* 0x0000006000017945 */ /* 0x000fe80003800000 */
[----:B------:R1:W-:Y:S01]  /*2c10*/  @!P4 STG.E.U8 desc[UR36][R6.64+0x18], R11 ;  /* 0x0000180b0600c986 */ /* 0x0003e2000c101124 */
[----:B------:R-:W-:Y:S05]  /*2c20*/  @P3 BRA `(.L_x_69) ;  /* 0x00000000000c3947 */ /* 0x000fea0003800000 */
[----:B------:R-:W1:Y:S02]  /*2c30*/  LDG.E.U8 R164, desc[UR36][R8.64+0x19] ;  /* 0x0000192408a47981 */ /* 0x000e64000c1e1100 */
[----:B-1----:R-:W-:-:S05]  /*2c40*/  PRMT R11, R164, 0x8880, RZ ;  /* 0x00008880a40b7816 */ /* 0x002fca00000000ff */
[----:B------:R-:W-:-:S07]  /*2c50*/  IMAD R10, R11, R152, RZ ;  /* 0x000000980b0a7224 */ /* 0x000fce00078e02ff */
.L_x_69:
[----:B------:R-:W-:Y:S05]  /*2c60*/  BSYNC B1 ;  /* 0x0000000000017941 */ /* 0x000fea0003800000 */
.L_x_68:
[----:B------:R-:W-:Y:S01]  /*2c70*/  @!P3 IMAD R39, R39, R153, R10 ;  /* 0x000000992727b224 */ /* 0x000fe200078e020a */
[----:B------:R-:W-:Y:S04]  /*2c80*/  BSSY B1, `(.L_x_70) ;  /* 0x0000006000017945 */ /* 0x000fe80003800000 */
[----:B------:R0:W-:Y:S01]  /*2c90*/  @!P3 STG.E.U8 desc[UR36][R6.64+0x19], R39 ;  /* 0x000019270600b986 */ /* 0x0001e2000c101124 */
[----:B------:R-:W-:Y:S05]  /*2ca0*/  @P5 BRA `(.L_x_71) ;  /* 0x00000000000c5947 */ /* 0x000fea0003800000 */
[----:B------:R-:W1:Y:S02]  /*2cb0*/  LDG.E.U8 R164, desc[UR36][R2.64+0x20] ;  /* 0x0000202402a47981 */ /* 0x000e64000c1e1100 */
[----:B-1----:R-:W-:-:S05]  /*2cc0*/  PRMT R11, R164, 0x8880, RZ ;  /* 0x00008880a40b7816 */ /* 0x002fca00000000ff */
[----:B------:R-:W-:-:S07]  /*2cd0*/  IMAD R10, R11, R152, RZ ;  /* 0x000000980b0a7224 */ /* 0x000fce00078e02ff */
.L_x_71:
[----:B------:R-:W-:Y:S05]  /*2ce0*/  BSYNC B1 ;  /* 0x0000000000017941 */ /* 0x000fea0003800000 */
.L_x_70:
[----:B-1----:R-:W-:Y:S01]  /*2cf0*/  @!P5 IMAD R11, R40, R153, R10 ;  /* 0x00000099280bd224 */ /* 0x002fe200078e020a */
[----:B------:R-:W-:Y:S04]  /*2d00*/  BSSY B1, `(.L_x_72) ;  /* 0x0000006000017945 */ /* 0x000fe80003800000 */
[----:B------:R1:W-:Y:S01]  /*2d10*/  @!P5 STG.E.U8 desc[UR36][R4.64+0x20], R11 ;  /* 0x0000200b0400d986 */ /* 0x0003e2000c101124 */
[----:B------:R-:W-:Y:S05]  /*2d20*/  @P2 BRA `(.L_x_73) ;  /* 0x00000000000c2947 */ /* 0x000fea0003800000 */
[----:B------:R-:W1:Y:S02]  /*2d30*/  LDG.E.U8 R164, desc[UR36][R2.64+0x21] ;  /* 0x0000212402a47981 */ /* 0x000e64000c1e1100 */
[----:B-1----:R-:W-:-:S05]  /*2d40*/  PRMT R11, R164, 0x8880, RZ ;  /* 0x00008880a40b7816 */ /* 0x002fca00000000ff */
[----:B------:R-:W-:-:S07]  /*2d50*/  IMAD R10, R11, R152, RZ ;  /* 0x000000980b0a7224 */ /* 0x000fce00078e02ff */
.L_x_73:
[----:B------:R-:W-:Y:S05]  /*2d60*/  BSYNC B1 ;  /* 0x0000000000017941 */ /* 0x000fea0003800000 */
.L_x_72:
        /* <DEDUP_REMOVED lines=11> */
.L_x_75:
[----:B------:R-:W-:Y:S05]  /*2e20*/  BSYNC B1 ;  /* 0x0000000000017941 */ /* 0x000fea0003800000 */
.L_x_74:
[----:B-1----:R-:W-:Y:S01]  /*2e30*/  @!P4 IMAD R11, R42, R153, R10 ;  /* 0x000000992a0bc224 */ /* 0x002fe200078e020a */
[----:B------:R-:W-:Y:S04]  /*2e40*/  BSSY B1, `(.L_x_76) ;  /* 0x0000006000017945 */ /* 0x000fe80003800000 */
[----:B------:R1:W-:Y:S01]  /*2e50*/  @!P4 STG.E.U8 desc[UR36][R6.64+0x20], R11 ;  /* 0x0000200b0600c986 */ /* 0x0003e2000c101124 */
[----:B------:R-:W-:Y:S05]  /*2e60*/  @P3 BRA `(.L_x_77) ;  /* 0x00000000000c3947 */ /* 0x000fea0003800000 */
[----:B------:R-:W1:Y:S02]  /*2e70*/  LDG.E.U8 R164, desc[UR36][R8.64+0x21] ;  /* 0x0000212408a47981 */ /* 0x000e64000c1e1100 */
[----:B-1----:R-:W-:-:S05]  /*2e80*/  PRMT R11, R164, 0x8880, RZ ;  /* 0x00008880a40b7816 */ /* 0x002fca00000000ff */
[----:B------:R-:W-:-:S07]  /*2e90*/  IMAD R10, R11, R152, RZ ;  /* 0x000000980b0a7224 */ /* 0x000fce00078e02ff */
.L_x_77:
[----:B------:R-:W-:Y:S05]  /*2ea0*/  BSYNC B1 ;  /* 0x0000000000017941 */ /* 0x000fea0003800000 */
.L_x_76:
[----:B------:R-:W-:Y:S01]  /*2eb0*/  @!P3 IMAD R43, R43, R153, R10 ;  /* 0x000000992b2bb224 */ /* 0x000fe200078e020a */
[----:B------:R-:W-:Y:S04]  /*2ec0*/  BSSY B1, `(.L_x_78) ;  /* 0x0000006000017945 */ /* 0x000fe80003800000 */
[----:B------:R0:W-:Y:S01]  /*2ed0*/  @!P3 STG.E.U8 desc[UR36][R6.64+0x21], R43 ;  /* 0x0000212b0600b986 */ /* 0x0001e2000c101124 */
[----:B------:R-:W-:Y:S05]  /*2ee0*/  @P5 BRA `(.L_x_79) ;  /* 0x00000000000c5947 */ /* 0x000fea0003800000 */
[----:B------:R-:W1:Y:S02]  /*2ef0*/  LDG.E.U8 R164, desc[UR36][R2.64+0x28] ;  /* 0x0000282402a47981 */ /* 0x000e64000c1e1100 */
[----:B-1----:R-:W-:-:S05]  /*2f00*/  PRMT R11, R164, 0x8880, RZ ;  /* 0x00008880a40b7816 */ /* 0x002fca00000000ff */
[----:B------:R-:W-:-:S07]  /*2f10*/  IMAD R10, R11, R152, RZ ;  /* 0x000000980b0a7224 */ /* 0x000fce00078e02ff */
.L_x_79:
[----:B------:R-:W-:Y:S05]  /*2f20*/  BSYNC B1 ;  /* 0x0000000000017941 */ /* 0x000fea0003800000 */
.L_x_78:
[----:B-1----:R-:W-:Y:S01]  /*2f30*/  @!P5 IMAD R11, R44, R153, R10 ;  /* 0x000000992c0bd224 */ /* 0x002fe200078e020a */
[----:B------:R-:W-:Y:S04]  /*2f40*/  BSSY B1, `(.L_x_80) ;  /* 0x0000006000017945 */ /* 0x000fe80003800000 */
[----:B------:R1:W-:Y:S01]  /*2f50*/  @!P5 STG.E.U8 desc[UR36][R4.64+0x28], R11 ;  /* 0x0000280b0400d986 */ /* 0x0003e2000c101124 */
[----:B------:R-:W-:Y:S05]  /*2f60*/  @P2 BRA `(.L_x_81) ;  /* 0x00000000000c2947 */ /* 0x000fea0003800000 */
[----:B------:R-:W1:Y:S02]  /*2f70*/  LDG.E.U8 R164, desc[UR36][R2.64+0x29] ;  /* 0x0000292402a47981 */ /* 0x000e64000c1e1100 */
[----:B-1----:R-:W-:-:S05]  /*2f80*/  PRMT R11, R164, 0x8880, RZ ;  /* 0x00008880a40b7816 */ /* 0x002fca00000000ff */
[----:B------:R-:W-:-:S07]  /*2f90*/  IMAD R10, R11, R152, RZ ;  /* 0x000000980b0a7224 */ /* 0x000fce00078e02ff */
.L_x_81:
[----:B------:R-:W-:Y:S05]  /*2fa0*/  BSYNC B1 ;  /* 0x0000000000017941 */ /* 0x000fea0003800000 */
.L_x_80:
        /* <DEDUP_REMOVED lines=11> */
.L_x_83:
[----:B------:R-:W-:Y:S05]  /*3060*/  BSYNC B1 ;  /* 0x0000000000017941 */ /* 0x000fea0003800000 */
.L_x_82:
[----:B-1----:R-:W-:Y:S01]  /*3070*/  @!P4 IMAD R11, R46, R153, R10 ;  /* 0x000000992e0bc224 */ /* 0x002fe200078e020a */
[----:B------:R-:W-:Y:S04]  /*3080*/  BSSY B1, `(.L_x_84) ;  /* 0x0000006000017945 */ /* 0x000fe80003800000 */
[----:B------:R1:W-:Y:S01]  /*3090*/  @!P4 STG.E.U8 desc[UR36][R6.64+0x28], R11 ;  /* 0x0000280b0600c986 */ /* 0x0003e2000c101124 */
[----:B------:R-:W-:Y:S05]  /*30a0*/  @P3 BRA `(.L_x_85) ;  /* 0x00000000000c3947 */ /* 0x000fea0003800000 */
[----:B------:R-:W1:Y:S02]  /*30b0*/  LDG.E.U8 R164, desc[UR36][R8.64+0x29] ;  /* 0x0000292408a47981 */ /* 0x000e64000c1e1100 */
[----:B-1----:R-:W-:-:S05]  /*30c0*/  PRMT R11, R164, 0x8880, RZ ;  /* 0x00008880a40b7816 */ /* 0x002fca00000000ff */
[----:B------:R-:W-:-:S07]  /*30d0*/  IMAD R10, R11, R152, RZ ;  /* 0x000000980b0a7224 */ /* 0x000fce00078e02ff */
.L_x_85:
[----:B------:R-:W-:Y:S05]  /*30e0*/  BSYNC B1 ;  /* 0x0000000000017941 */ /* 0x000fea0003800000 */
.L_x_84:
[----:B------:R-:W-:Y:S01]  /*30f0*/  @!P3 IMAD R47, R47, R153, R10 ;  /* 0x000000992f2fb224 */ /* 0x000fe200078e020a */
[----:B------:R-:W-:Y:S04]  /*3100*/  BSSY B1, `(.L_x_86) ;  /* 0x0000006000017945 */ /* 0x000fe80003800000 */
[----:B------:R0:W-:Y:S01]  /*3110*/  @!P3 STG.E.U8 desc[UR36][R6.64+0x29], R47 ;  /* 0x0000292f0600b986 */ /* 0x0001e2000c101124 */
[----:B------:R-:W-:Y:S05]  /*3120*/  @P5 BRA `(.L_x_87) ;  /* 0x00000000000c5947 */ /* 0x000fea0003800000 */
[----:B------:R-:W1:Y:S02]  /*3130*/  LDG.E.U8 R164, desc[UR36][R2.64+0x30] ;  /* 0x0000302402a47981 */ /* 0x000e64000c1e1100 */
[----:B-1----:R-:W-:-:S05]  /*3140*/  PRMT R11, R164, 0x8880, RZ ;  /* 0x00008880a40b7816 */ /* 0x002fca00000000ff */
[----:B------:R-:W-:-:S07]  /*3150*/  IMAD R10, R11, R152, RZ ;  /* 0x000000980b0a7224 */ /* 0x000fce00078e02ff */
.L_x_87:
[----:B------:R-:W-:Y:S05]  /*3160*/  BSYNC B1 ;  /* 0x0000000000017941 */ /* 0x000fea0003800000 */
.L_x_86:
[----:B-1----:R-:W-:Y:S01]  /*3170*/  @!P5 IMAD R11, R48, R153, R10 ;  /* 0x00000099300bd224 */ /* 0x002fe200078e020a */
[----:B------:R-:W-:Y:S04]  /*3180*/  BSSY B1, `(.L_x_88) ;  /* 0x0000006000017945 */ /* 0x000fe80003800000 */
[----:B------:R1:W-:Y:S01]  /*3190*/  @!P5 STG.E.U8 desc[UR36][R4.64+0x30], R11 ;  /* 0x0000300b0400d986 */ /* 0x0003e2000c101124 */
[----:B------:R-:W-:Y:S05]  /*31a0*/  @P2 BRA `(.L_x_89) ;  /* 0x00000000000c2947 */ /* 0x000fea0003800000 */
[----:B------:R-:W1:Y:S02]  /*31b0*/  LDG.E.U8 R164, desc[UR36][R2.64+0x31] ;  /* 0x0000312402a47981 */ /* 0x000e64000c1e1100 */
[----:B-1----:R-:W-:-:S05]  /*31c0*/  PRMT R11, R164, 0x8880, RZ ;  /* 0x00008880a40b7816 */ /* 0x002fca00000000ff */
[----:B------:R-:W-:-:S07]  /*31d0*/  IMAD R10, R11, R152, RZ ;  /* 0x000000980b0a7224 */ /* 0x000fce00078e02ff */
.L_x_89:
[----:B------:R-:W-:Y:S05]  /*31e0*/  BSYNC B1 ;  /* 0x0000000000017941 */ /* 0x000fea0003800000 */
.L_x_88:
        /* <DEDUP_REMOVED lines=11> */
.L_x_91:
[----:B------:R-:W-:Y:S05]  /*32a0*/  BSYNC B1 ;  /* 0x0000000000017941 */ /* 0x000fea0003800000 */
.L_x_90:
[----:B-1----:R-:W-:Y:S01]  /*32b0*/  @!P4 IMAD R11, R50, R153, R10 ;  /* 0x00000099320bc224 */ /* 0x002fe200078e020a */
[----:B------:R-:W-:Y:S04]  /*32c0*/  BSSY B1, `(.L_x_92) ;  /* 0x0000006000017945 */ /* 0x000fe80003800000 */
[----:B------:R1:W-:Y:S01]  /*32d0*/  @!P4 STG.E.U8 desc[UR36][R6.64+0x30], R11 ;  /* 0x0000300b0600c986 */ /* 0x0003e2000c101124 */
[----:B------:R-:W-:Y:S05]  /*32e0*/  @P3 BRA `(.L_x_93) ;  /* 0x00000000000c3947 */ /* 0x000fea0003800000 */
[----:B------:R-:W1:Y:S02]  /*32f0*/  LDG.E.U8 R164, desc[UR36][R8.64+0x31] ;  /* 0x0000312408a47981 */ /* 0x000e64000c1e1100 */
[----:B-1----:R-:W-:-:S05]  /*3300*/  PRMT R11, R164, 0x8880, RZ ;  /* 0x00008880a40b7816 */ /* 0x002fca00000000ff */
[----:B------:R-:W-:-:S07]  /*3310*/  IMAD R10, R11, R152, RZ ;  /* 0x000000980b0a7224 */ /* 0x000fce00078e02ff */
.L_x_93:
[----:B------:R-:W-:Y:S05]  /*3320*/  BSYNC B1 ;  /* 0x0000000000017941 */ /* 0x000fea0003800000 */
.L_x_92:
[----:B------:R-:W-:Y:S01]  /*3330*/  @!P3 IMAD R51, R51, R153, R10 ;  /* 0x000000993333b224 */ /* 0x000fe200078e020a */
[----:B------:R-:W-:Y:S04]  /*3340*/  BSSY B1, `(.L_x_94) ;  /* 0x0000006000017945 */ /* 0x000fe80003800000 */
[----:B------:R0:W-:Y:S01]  /*3350*/  @!P3 STG.E.U8 desc[UR36][R6.64+0x31], R51 ;  /* 0x000031330600b986 */ /* 0x0001e2000c101124 */
[----:B------:R-:W-:Y:S05]  /*3360*/  @P5 BRA `(.L_x_95) ;  /* 0x00000000000c5947 */ /* 0x000fea0003800000 */
[----:B------:R-:W1:Y:S02]  /*3370*/  LDG.E.U8 R164, desc[UR36][R2.64+0x38] ;  /* 0x0000382402a47981 */ /* 0x000e64000c1e1100 */
[----:B-1----:R-:W-:-:S05]  /*3380*/  PRMT R11, R164, 0x8880, RZ ;  /* 0x00008880a40b7816 */ /* 0x002fca00000000ff */
[----:B------:R-:W-:-:S07]  /*3390*/  IMAD R10, R11, R152, RZ ;  /* 0x000000980b0a7224 */ /* 0x000fce00078e02ff */
.L_x_95:
[----:B------:R-:W-:Y:S05]  /*33a0*/  BSYNC B1 ;  /* 0x0000000000017941 */ /* 0x000fea0003800000 */
.L_x_94:
[----:B-1----:R-:W-:Y:S01]  /*33b0*/  @!P5 IMAD R11, R52, R153, R10 ;  /* 0x00000099340bd224 */ /* 0x002fe200078e020a */
[----:B------:R-:W-:Y:S04]  /*33c0*/  BSSY B1, `(.L_x_96) ;  /* 0x0000006000017945 */ /* 0x000fe80003800000 */
[----:B------:R1:W-:Y:S01]  /*33d0*/  @!P5 STG.E.U8 desc[UR36][R4.64+0x38], R11 ;  /* 0x0000380b0400d986 */ /* 0x0003e2000c101124 */
[----:B------:R-:W-:Y:S05]  /*33e0*/  @P2 BRA `(.L_x_97) ;  /* 0x00000000000c2947 */ /* 0x000fea0003800000 */
[----:B------:R-:W1:Y:S02]  /*33f0*/  LDG.E.U8 R164, desc[UR36][R2.64+0x39] ;  /* 0x0000392402a47981 */ /* 0x000e64000c1e1100 */
[----:B-1----:R-:W-:-:S05]  /*3400*/  PRMT R11, R164, 0x8880, RZ ;  /* 0x00008880a40b7816 */ /* 0x002fca00000000ff */
[----:B------:R-:W-:-:S07]  /*3410*/  IMAD R10, R11, R152, RZ ;  /* 0x000000980b0a7224 */ /* 0x000fce00078e02ff */
.L_x_97:
[----:B------:R-:W-:Y:S05]  /*3420*/  BSYNC B1 ;  /* 0x0000000000017941 */ /* 0x000fea0003800000 */
.L_x_96:
        /* <DEDUP_REMOVED lines=11> */
.L_x_99:
[----:B------:R-:W-:Y:S05]  /*34e0*/  BSYNC B1 ;  /* 0x0000000000017941 */ /* 0x000fea0003800000 */
.L_x_98:
[----:B-1----:R-:W-:Y:S01]  /*34f0*/  @!P4 IMAD R11, R54, R153, R10 ;  /* 0x00000099360bc224 */ /* 0x002fe200078e020a */
[----:B------:R-:W-:Y:S04]  /*3500*/  BSSY B1, `(.L_x_100) ;  /* 0x0000006000017945 */ /* 0x000fe80003800000 */
[----:B------:R1:W-:Y:S01]  /*3510*/  @!P4 STG.E.U8 desc[UR36][R6.64+0x38], R11 ;  /* 0x0000380b0600c986 */ /* 0x0003e2000c101124 */
[----:B------:R-:W-:Y:S05]  /*3520*/  @P3 BRA `(.L_x_101) ;  /* 0x00000000000c3947 */ /* 0x000fea0003800000 */
[----:B------:R-:W1:Y:S02]  /*3530*/  LDG.E.U8 R164, desc[UR36][R8.64+0x39] ;  /* 0x0000392408a47981 */ /* 0x000e64000c1e1100 */
[----:B-1----:R-:W-:-:S05]  /*3540*/  PRMT R11, R164, 0x8880, RZ ;  /* 0x00008880a40b7816 */ /* 0x002fca00000000ff */
[----:B------:R-:W-:-:S07]  /*3550*/  IMAD R10, R11, R152, RZ ;  /* 0x000000980b0a7224 */ /* 0x000fce00078e02ff */
.L_x_101:
[----:B------:R-:W-:Y:S05]  /*3560*/  BSYNC B1 ;  /* 0x0000000000017941 */ /* 0x000fea0003800000 */
.L_x_100:
[----:B------:R-:W-:Y:S01]  /*3570*/  @!P3 IMAD R55, R55, R153, R10 ;  /* 0x000000993737b224 */ /* 0x000fe200078e020a */
[----:B------:R-:W-:Y:S04]  /*3580*/  BSSY B1, `(.L_x_102) ;  /* 0x0000006000017945 */ /* 0x000fe80003800000 */
[----:B------:R0:W-:Y:S01]  /*3590*/  @!P3 STG.E.U8 desc[UR36][R6.64+0x39], R55 ;  /* 0x000039370600b986 */ /* 0x0001e2000c101124 */
[----:B------:R-:W-:Y:S05]  /*35a0*/  @P5 BRA `(.L_x_103) ;  /* 0x00000000000c5947 */ /* 0x000fea0003800000 */
[----:B------:R-:W1:Y:S02]  /*35b0*/  LDG.E.U8 R164, desc[UR36][R2.64+0x40] ;  /* 0x0000402402a47981 */ /* 0x000e64000c1e1100 */
[----:B-1----:R-:W-:-:S05]  /*35c0*/  PRMT R11, R164, 0x8880, RZ ;  /* 0x00008880a40b7816 */ /* 0x002fca00000000ff */
[----:B------:R-:W-:-:S07]  /*35d0*/  IMAD R10, R11, R152, RZ ;  /* 0x000000980b0a7224 */ /* 0x000fce00078e02ff */
.L_x_103:
[----:B------:R-:W-:Y:S05]  /*35e0*/  BSYNC B1 ;  /* 0x0000000000017941 */ /* 0x000fea0003800000 */
.L_x_102:
[----:B-1----:R-:W-:Y:S01]  /*35f0*/  @!P5 IMAD R11, R56, R153, R10 ;  /* 0x00000099380bd224 */ /* 0x002fe200078e020a */
[----:B------:R-:W-:Y:S04]  /*3600*/  BSSY B1, `(.L_x_104) ;  /* 0x0000006000017945 */ /* 0x000fe80003800000 */
[----:B------:R1:W-:Y:S01]  /*3610*/  @!P5 STG.E.U8 desc[UR36][R4.64+0x40], R11 ;  /* 0x0000400b0400d986 */ /* 0x0003e2000c101124 */
[----:B------:R-:W-:Y:S05]  /*3620*/  @P2 BRA `(.L_x_105) ;  /* 0x00000000000c2947 */ /* 0x000fea0003800000 */
[----:B------:R-:W1:Y:S02]  /*3630*/  LDG.E.U8 R164, desc[UR36][R2.64+0x41] ;  /* 0x0000412402a47981 */ /* 0x000e64000c1e1100 */
[----:B-1----:R-:W-:-:S05]  /*3640*/  PRMT R11, R164, 0x8880, RZ ;  /* 0x00008880a40b7816 */ /* 0x002fca00000000ff */
[----:B------:R-:W-:-:S07]  /*3650*/  IMAD R10, R11, R152, RZ ;  /* 0x000000980b0a7224 */ /* 0x000fce00078e02ff */
.L_x_105:
[----:B------:R-:W-:Y:S05]  /*3660*/  BSYNC B1 ;  /* 0x0000000000017941 */ /* 0x000fea0003800000 */
.L_x_104:
        /* <DEDUP_REMOVED lines=11> */
.L_x_107:
[----:B------:R-:W-:Y:S05]  /*3720*/  BSYNC B1 ;  /* 0x0000000000017941 */ /* 0x000fea0003800000 */
.L_x_106:
[----:B-1----:R-:W-:Y:S01]  /*3730*/  @!P4 IMAD R11, R58, R153, R10 ;  /* 0x000000993a0bc224 */ /* 0x002fe200078e020a */
[----:B------:R-:W-:Y:S04]  /*3740*/  BSSY B1, `(.L_x_108) ;  /* 0x0000006000017945 */ /* 0x000fe80003800000 */
[----:B------:R1:W-:Y:S01]  /*3750*/  @!P4 STG.E.U8 desc[UR36][R6.64+0x40], R11 ;  /* 0x0000400b0600c986 */ /* 0x0003e2000c101124 */
[----:B------:R-:W-:Y:S05]  /*3760*/  @P3 BRA `(.L_x_109) ;  /* 0x00000000000c3947 */ /* 0x000fea0003800000 */
[----:B------:R-:W1:Y:S02]  /*3770*/  LDG.E.U8 R164, desc[UR36][R8.64+0x41] ;  /* 0x0000412408a47981 */ /* 0x000e64000c1e1100 */
[----:B-1----:R-:W-:-:S05]  /*3780*/  PRMT R11, R164, 0x8880, RZ ;  /* 0x00008880a40b7816 */ /* 0x002fca00000000ff */
[----:B------:R-:W-:-:S07]  /*3790*/  IMAD R10, R11, R152, RZ ;  /* 0x000000980b0a7224 */ /* 0x000fce00078e02ff */
.L_x_109:
[----:B------:R-:W-:Y:S05]  /*37a0*/  BSYNC B1 ;  /* 0x0000000000017941 */ /* 0x000fea0003800000 */
.L_x_108:
[----:B------:R-:W-:Y:S01]  /*37b0*/  @!P3 IMAD R59, R59, R153, R10 ;  /* 0x000000993b3bb224 */ /* 0x000fe200078e020a */
[----:B------:R-:W-:Y:S04]  /*37c0*/  BSSY B1, `(.L_x_110) ;  /* 0x0000006000017945 */ /* 0x000fe80003800000 */
[----:B------:R0:W-:Y:S01]  /*37d0*/  @!P3 STG.E.U8 desc[UR36][R6.64+0x41], R59 ;  /* 0x0000413b0600b986 */ /* 0x0001e2000c101124 */
[----:B------:R-:W-:Y:S05]  /*37e0*/  @P5 BRA `(.L_x_111) ;  /* 0x00000000000c5947 */ /* 0x000fea0003800000 */
[----:B------:R-:W1:Y:S02]  /*37f0*/  LDG.E.U8 R164, desc[UR36][R2.64+0x48] ;  /* 0x0000482402a47981 */ /* 0x000e64000c1e1100 */
[----:B-1----:R-:W-:-:S05]  /*3800*/  PRMT R11, R164, 0x8880, RZ ;  /* 0x00008880a40b7816 */ /* 0x002fca00000000ff */
[----:B------:R-:W-:-:S07]  /*3810*/  IMAD R10, R11, R152, RZ ;  /* 0x000000980b0a7224 */ /* 0x000fce00078e02ff */
.L_x_111:
[----:B------:R-:W-:Y:S05]  /*3820*/  BSYNC B1 ;  /* 0x0000000000017941 */ /* 0x000fea0003800000 */
.L_x_110:
[----:B-1----:R-:W-:Y:S01]  /*3830*/  @!P5 IMAD R11, R60, R153, R10 ;  /* 0x000000993c0bd224 */ /* 0x002fe200078e020a */
[----:B------:R-:W-:Y:S04]  /*3840*/  BSSY B1, `(.L_x_112) ;  /* 0x0000006000017945 */ /* 0x000fe80003800000 */
[----:B------:R1:W-:Y:S01]  /*3850*/  @!P5 STG.E.U8 desc[UR36][R4.64+0x48], R11 ;  /* 0x0000480b0400d986 */ /* 0x0003e2000c101124 */
[----:B------:R-:W-:Y:S05]  /*3860*/  @P2 BRA `(.L_x_113) ;  /* 0x00000000000c2947 */ /* 0x000fea0003800000 */
[----:B------:R-:W1:Y:S02]  /*3870*/  LDG.E.U8 R164, desc[UR36][R2.64+0x49] ;  /* 0x0000492402a47981 */ /* 0x000e64000c1e1100 */
[----:B-1----:R-:W-:-:S05]  /*3880*/  PRMT R11, R164, 0x8880, RZ ;  /* 0x00008880a40b7816 */ /* 0x002fca00000000ff */
[----:B------:R-:W-:-:S07]  /*3890*/  IMAD R10, R11, R152, RZ ;  /* 0x000000980b0a7224 */ /* 0x000fce00078e02ff */
.L_x_113:
[----:B------:R-:W-:Y:S05]  /*38a0*/  BSYNC B1 ;  /* 0x0000000000017941 */ /* 0x000fea0003800000 */
.L_x_112:
        /* <DEDUP_REMOVED lines=11> */
.L_x_115:
[----:B------:R-:W-:Y:S05]  /*3960*/  BSYNC B1 ;  /* 0x0000000000017941 */ /* 0x000fea0003800000 */
.L_x_114:
[----:B-1----:R-:W-:Y:S01]  /*3970*/  @!P4 IMAD R11, R62, R153, R10 ;  /* 0x000000993e0bc224 */ /* 0x002fe200078e020a */
[----:B------:R-:W-:Y:S04]  /*3980*/  BSSY B1, `(.L_x_116) ;  /* 0x0000006000017945 */ /* 0x000fe80003800000 */
[----:B------:R1:W-:Y:S01]  /*3990*/  @!P4 STG.E.U8 desc[UR36][R6.64+0x48], R11 ;  /* 0x0000480b0600c986 */ /* 0x0003e2000c101124 */
[----:B------:R-:W-:Y:S05]  /*39a0*/  @P3 BRA `(.L_x_117) ;  /* 0x00000000000c3947 */ /* 0x000fea0003800000 */
[----:B------:R-:W1:Y:S02]  /*39b0*/  LDG.E.U8 R164, desc[UR36][R8.64+0x49] ;  /* 0x0000492408a47981 */ /* 0x000e64000c1e1100 */
[----:B-1----:R-:W-:-:S05]  /*39c0*/  PRMT R11, R164, 0x8880, RZ ;  /* 0x00008880a40b7816 */ /* 0x002fca00000000ff */
[----:B------:R-:W-:-:S07]  /*39d0*/  IMAD R10, R11, R152, RZ ;  /* 0x000000980b0a7224 */ /* 0x000fce00078e02ff */
.L_x_117:
[----:B------:R-:W-:Y:S05]  /*39e0*/  BSYNC B1 ;  /* 0x0000000000017941 */ /* 0x000fea0003800000 */
.L_x_116:
[----:B------:R-:W-:Y:S01]  /*39f0*/  @!P3 IMAD R63, R63, R153, R10 ;  /* 0x000000993f3fb224 */ /* 0x000fe200078e020a */
[----:B------:R-:W-:Y:S04]  /*3a00*/  BSSY B1, `(.L_x_118) ;  /* 0x0000006000017945 */ /* 0x000fe80003800000 */
[----:B------:R0:W-:Y:S01]  /*3a10*/  @!P3 STG.E.U8 desc[UR36][R6.64+0x49], R63 ;  /* 0x0000493f0600b986 */ /* 0x0001e2000c101124 */
[----:B------:R-:W-:Y:S05]  /*3a20*/  @P5 BRA `(.L_x_119) ;  /* 0x00000000000c5947 */ /* 0x000fea0003800000 */
[----:B------:R-:W1:Y:S02]  /*3a30*/  LDG.E.U8 R164, desc[UR36][R2.64+0x50] ;  /* 0x0000502402a47981 */ /* 0x000e64000c1e1100 */
[----:B-1----:R-:W-:-:S05]  /*3a40*/  PRMT R11, R164, 0x8880, RZ ;  /* 0x00008880a40b7816 */ /* 0x002fca00000000ff */
[----:B------:R-:W-:-:S07]  /*3a50*/  IMAD R10, R11, R152, RZ ;  /* 0x000000980b0a7224 */ /* 0x000fce00078e02ff */
.L_x_119:
[----:B------:R-:W-:Y:S05]  /*3a60*/  BSYNC B1 ;  /* 0x0000000000017941 */ /* 0x000fea0003800000 */
.L_x_118:
[----:B-1----:R-:W-:Y:S01]  /*3a70*/  @!P5 IMAD R11, R64, R153, R10 ;  /* 0x00000099400bd224 */ /* 0x002fe200078e020a */
[----:B------:R-:W-:Y:S04]  /*3a80*/  BSSY B1, `(.L_x_120) ;  /* 0x0000006000017945 */ /* 0x000fe80003800000 */
[----:B------:R1:W-:Y:S01]  /*3a90*/  @!P5 STG.E.U8 desc[UR36][R4.64+0x50], R11 ;  /* 0x0000500b0400d986 */ /* 0x0003e2000c101124 */
[----:B------:R-:W-:Y:S05]  /*3aa0*/  @P2 BRA `(.L_x_121) ;  /* 0x00000000000c2947 */ /* 0x000fea0003800000 */
[----:B------:R-:W1:Y:S02]  /*3ab0*/  LDG.E.U8 R164, desc[UR36][R2.64+0x51] ;  /* 0x0000512402a47981 */ /* 0x000e64000c1e1100 */
[----:B-1----:R-:W-:-:S05]  /*3ac0*/  PRMT R11, R164, 0x8880, RZ ;  /* 0x00008880a40b7816 */ /* 0x002fca00000000ff */
[----:B------:R-:W-:-:S07]  /*3ad0*/  IMAD R10, R11, R152, RZ ;  /* 0x000000980b0a7224 */ /* 0x000fce00078e02ff */
.L_x_121:
[----:B------:R-:W-:Y:S05]  /*3ae0*/  BSYNC B1 ;  /* 0x0000000000017941 */ /* 0x000fea0003800000 */
.L_x_120:
        /* <DEDUP_REMOVED lines=11> */
.L_x_123:
[----:B------:R-:W-:Y:S05]  /*3ba0*/  BSYNC B1 ;  /* 0x0000000000017941 */ /* 0x000fea0003800000 */
.L_x_122:
[----:B-1----:R-:W-:Y:S01]  /*3bb0*/  @!P4 IMAD R11, R66, R153, R10 ;  /* 0x00000099420bc224 */ /* 0x002fe200078e020a */
[----:B------:R-:W-:Y:S04]  /*3bc0*/  BSSY B1, `(.L_x_124) ;  /* 0x0000006000017945 */ /* 0x000fe80003800000 */
[----:B------:R1:W-:Y:S01]  /*3bd0*/  @!P4 STG.E.U8 desc[UR36][R6.64+0x50], R11 ;  /* 0x0000500b0600c986 */ /* 0x0003e2000c101124 */
[----:B------:R-:W-:Y:S05]  /*3be0*/  @P3 BRA `(.L_x_125) ;  /* 0x00000000000c3947 */ /* 0x000fea0003800000 */
[----:B------:R-:W1:Y:S02]  /*3bf0*/  LDG.E.U8 R164, desc[UR36][R8.64+0x51] ;  /* 0x0000512408a47981 */ /* 0x000e64000c1e1100 */
[----:B-1----:R-:W-:-:S05]  /*3c00*/  PRMT R11, R164, 0x8880, RZ ;  /* 0x00008880a40b7816 */ /* 0x002fca00000000ff */
[----:B------:R-:W-:-:S07]  /*3c10*/  IMAD R10, R11, R152, RZ ;  /* 0x000000980b0a7224 */ /* 0x000fce00078e02ff */
.L_x_125:
[----:B------:R-:W-:Y:S05]  /*3c20*/  BSYNC B1 ;  /* 0x0000000000017941 */ /* 0x000fea0003800000 */
.L_x_124:
[----:B------:R-:W-:Y:S01]  /*3c30*/  @!P3 IMAD R67, R67, R153, R10 ;  /* 0x000000994343b224 */ /* 0x000fe200078e020a */
[----:B------:R-:W-:Y:S04]  /*3c40*/  BSSY B1, `(.L_x_126) ;  /* 0x0000006000017945 */ /* 0x000fe80003800000 */
[----:B------:R0:W-:Y:S01]  /*3c50*/  @!P3 STG.E.U8 desc[UR36][R6.64+0x51], R67 ;  /* 0x000051430600b986 */ /* 0x0001e2000c101124 */
[----:B------:R-:W-:Y:S05]  /*3c60*/  @P5 BRA `(.L_x_127) ;  /* 0x00000000000c5947 */ /* 0x000fea0003800000 */
[----:B------:R-:W1:Y:S02]  /*3c70*/  LDG.E.U8 R164, desc[UR36][R2.64+0x58] ;  /* 0x0000582402a47981 */ /* 0x000e64000c1e1100 */
[----:B-1----:R-:W-:-:S05]  /*3c80*/  PRMT R11, R164, 0x8880, RZ ;  /* 0x00008880a40b7816 */ /* 0x002fca00000000ff */
[----:B------:R-:W-:-:S07]  /*3c90*/  IMAD R10, R11, R152, RZ ;  /* 0x000000980b0a7224 */ /* 0x000fce00078e02ff */
.L_x_127:
[----:B------:R-:W-:Y:S05]  /*3ca0*/  BSYNC B1 ;  /* 0x0000000000017941 */ /* 0x000fea0003800000 */
.L_x_126:
[----:B-1----:R-:W-:Y:S01]  /*3cb0*/  @!P5 IMAD R11, R68, R153, R10 ;  /* 0x00000099440bd224 */ /* 0x002fe200078e020a */
[----:B------:R-:W-:Y:S04]  /*3cc0*/  BSSY B1, `(.L_x_128) ;  /* 0x0000006000017945 */ /* 0x000fe80003800000 */
[----:B------:R1:W-:Y:S01]  /*3cd0*/  @!P5 STG.E.U8 desc[UR36][R4.64+0x58], R11 ;  /* 0x0000580b0400d986 */ /* 0x0003e2000c101124 */
[----:B------:R-:W-:Y:S05]  /*3ce0*/  @P2 BRA `(.L_x_129) ;  /* 0x00000000000c2947 */ /* 0x000fea0003800000 */
[----:B------:R-:W1:Y:S02]  /*3cf0*/  LDG.E.U8 R164, desc[UR36][R2.64+0x59] ;  /* 0x0000592402a47981 */ /* 0x000e64000c1e1100 */
[----:B-1----:R-:W-:-:S05]  /*3d00*/  PRMT R11, R164, 0x8880, RZ ;  /* 0x00008880a40b7816 */ /* 0x002fca00000000ff */
[----:B------:R-:W-:-:S07]  /*3d10*/  IMAD R10, R11, R152, RZ ;  /* 0x000000980b0a7224 */ /* 0x000fce00078e02ff */
.L_x_129:
[----:B------:R-:W-:Y:S05]  /*3d20*/  BSYNC B1 ;  /* 0x0000000000017941 */ /* 0x000fea0003800000 */
.L_x_128:
        /* <DEDUP_REMOVED lines=11> */
.L_x_131:
[----:B------:R-:W-:Y:S05]  /*3de0*/  BSYNC B1 ;  /* 0x0000000000017941 */ /* 0x000fea0003800000 */
.L_x_130:
[----:B-1----:R-:W-:Y:S01]  /*3df0*/  @!P4 IMAD R11, R70, R153, R10 ;  /* 0x00000099460bc224 */ /* 0x002fe200078e020a */
[----:B------:R-:W-:Y:S04]  /*3e00*/  BSSY B1, `(.L_x_132) ;  /* 0x0000006000017945 */ /* 0x000fe80003800000 */
[----:B------:R1:W-:Y:S01]  /*3e10*/  @!P4 STG.E.U8 desc[UR36][R6.64+0x58], R11 ;  /* 0x0000580b0600c986 */ /* 0x0003e2000c101124 */
[----:B------:R-:W-:Y:S05]  /*3e20*/  @P3 BRA `(.L_x_133) ;  /* 0x00000000000c3947 */ /* 0x000fea0003800000 */
[----:B------:R-:W1:Y:S02]  /*3e30*/  LDG.E.U8 R164, desc[UR36][R8.64+0x59] ;  /* 0x0000592408a47981 */ /* 0x000e64000c1e1100 */
[----:B-1----:R-:W-:-:S05]  /*3e40*/  PRMT R11, R164, 0x8880, RZ ;  /* 0x00008880a40b7816 */ /* 0x002fca00000000ff */
[----:B------:R-:W-:-:S07]  /*3e50*/  IMAD R10, R11, R152, RZ ;  /* 0x000000980b0a7224 */ /* 0x000fce00078e02ff */
.L_x_133:
[----:B------:R-:W-:Y:S05]  /*3e60*/  BSYNC B1 ;  /* 0x0000000000017941 */ /* 0x000fea0003800000 */
.L_x_132:
[----:B------:R-:W-:Y:S01]  /*3e70*/  @!P3 IMAD R71, R71, R153, R10 ;  /* 0x000000994747b224 */ /* 0x000fe200078e020a */
[----:B------:R-:W-:Y:S04]  /*3e80*/  BSSY B1, `(.L_x_134) ;  /* 0x0000006000017945 */ /* 0x000fe80003800000 */
[----:B------:R0:W-:Y:S01]  /*3e90*/  @!P3 STG.E.U8 desc[UR36][R6.64+0x59], R71 ;  /* 0x000059470600b986 */ /* 0x0001e2000c101124 */
[----:B------:R-:W-:Y:S05]  /*3ea0*/  @P5 BRA `(.L_x_135) ;  /* 0x00000000000c5947 */ /* 0x000fea0003800000 */
[----:B------:R-:W1:Y:S02]  /*3eb0*/  LDG.E.U8 R164, desc[UR36][R2.64+0x60] ;  /* 0x0000602402a47981 */ /* 0x000e64000c1e1100 */
[----:B-1----:R-:W-:-:S05]  /*3ec0*/  PRMT R11, R164, 0x8880, RZ ;  /* 0x00008880a40b7816 */ /* 0x002fca00000000ff */
[----:B------:R-:W-:-:S07]  /*3ed0*/  IMAD R10, R11, R152, RZ ;  /* 0x000000980b0a7224 */ /* 0x000fce00078e02ff */
.L_x_135:
[----:B------:R-:W-:Y:S05]  /*3ee0*/  BSYNC B1 ;  /* 0x0000000000017941 */ /* 0x000fea0003800000 */
.L_x_134:
[----:B-1----:R-:W-:Y:S01]  /*3ef0*/  @!P5 IMAD R11, R72, R153, R10 ;  /* 0x00000099480bd224 */ /* 0x002fe200078e020a */
[----:B------:R-:W-:Y:S04]  /*3f00*/  BSSY B1, `(.L_x_136) ;  /* 0x0000006000017945 */ /* 0x000fe80003800000 */
[----:B------:R1:W-:Y:S01]  /*3f10*/  @!P5 STG.E.U8 desc[UR36][R4.64+0x60], R11 ;  /* 0x0000600b0400d986 */ /* 0x0003e2000c101124 */
[----:B------:R-:W-:Y:S05]  /*3f20*/  @P2 BRA `(.L_x_137) ;  /* 0x00000000000c2947 */ /* 0x000fea0003800000 */
[----:B------:R-:W1:Y:S02]  /*3f30*/  LDG.E.U8 R164, desc[UR36][R2.64+0x61] ;  /* 0x0000612402a47981 */ /* 0x000e64000c1e1100 */
[----:B-1----:R-:W-:-:S05]  /*3f40*/  PRMT R11, R164, 0x8880, RZ ;  /* 0x00008880a40b7816 */ /* 0x002fca00000000ff */
[----:B------:R-:W-:-:S07]  /*3f50*/  IMAD R10, R11, R152, RZ ;  /* 0x000000980b0a7224 */ /* 0x000fce00078e02ff */
.L_x_137:
[----:B------:R-:W-:Y:S05]  /*3f60*/  BSYNC B1 ;  /* 0x0000000000017941 */ /* 0x000fea0003800000 */
.L_x_136:
        /* <DEDUP_REMOVED lines=11> */
.L_x_139:
[----:B------:R-:W-:Y:S05]  /*4020*/  BSYNC B1 ;  /* 0x0000000000017941 */ /* 0x000fea0003800000 */
.L_x_138:
[----:B-1----:R-:W-:Y:S01]  /*4030*/  @!P4 IMAD R11, R74, R153, R10 ;  /* 0x000000994a0bc224 */ /* 0x002fe200078e020a */
[----:B------:R-:W-:Y:S04]  /*4040*/  BSSY B1, `(.L_x_140) ;  /* 0x0000006000017945 */ /* 0x000fe80003800000 */
[----:B------:R1:W-:Y:S01]  /*4050*/  @!P4 STG.E.U8 desc[UR36][R6.64+0x60], R11 ;  /* 0x0000600b0600c986 */ /* 0x0003e2000c101124 */
[----:B------:R-:W-:Y:S05]  /*4060*/  @P3 BRA `(.L_x_141) ;  /* 0x00000000000c3947 */ /* 0x000fea0003800000 */
[----:B------:R-:W1:Y:S02]  /*4070*/  LDG.E.U8 R164, desc[UR36][R8.64+0x61] ;  /* 0x0000612408a47981 */ /* 0x000e64000c1e1100 */
[----:B-1----:R-:W-:-:S05]  /*4080*/  PRMT R11, R164, 0x8880, RZ ;  /* 0x00008880a40b7816 */ /* 0x002fca00000000ff */
[----:B------:R-:W-:-:S07]  /*4090*/  IMAD R10, R11, R152, RZ ;  /* 0x000000980b0a7224 */ /* 0x000fce00078e02ff */
.L_x_141:
[----:B------:R-:W-:Y:S05]  /*40a0*/  BSYNC B1 ;  /* 0x0000000000017941 */ /* 0x000fea0003800000 */
.L_x_140:
[----:B------:R-:W-:Y:S01]  /*40b0*/  @!P3 IMAD R75, R75, R153, R10 ;  /* 0x000000994b4bb224 */ /* 0x000fe200078e020a */
[----:B------:R-:W-:Y:S04]  /*40c0*/  BSSY B1, `(.L_x_142) ;  /* 0x0000006000017945 */ /* 0x000fe80003800000 */
[----:B------:R0:W-:Y:S01]  /*40d0*/  @!P3 STG.E.U8 desc[UR36][R6.64+0x61], R75 ;  /* 0x0000614b0600b986 */ /* 0x0001e2000c101124 */
[----:B------:R-:W-:Y:S05]  /*40e0*/  @P5 BRA `(.L_x_143) ;  /* 0x00000000000c5947 */ /* 0x000fea0003800000 */
[----:B------:R-:W1:Y:S02]  /*40f0*/  LDG.E.U8 R164, desc[UR36][R2.64+0x68] ;  /* 0x0000682402a47981 */ /* 0x000e64000c1e1100 */
[----:B-1----:R-:W-:-:S05]  /*4100*/  PRMT R11, R164, 0x8880, RZ ;  /* 0x00008880a40b7816 */ /* 0x002fca00000000ff */
[----:B------:R-:W-:-:S07]  /*4110*/  IMAD R10, R11, R152, RZ ;  /* 0x000000980b0a7224 */ /* 0x000fce00078e02ff */
.L_x_143:
[----:B------:R-:W-:Y:S05]  /*4120*/  BSYNC B1 ;  /* 0x0000000000017941 */ /* 0x000fea0003800000 */
.L_x_142:
[----:B-1----:R-:W-:Y:S01]  /*4130*/  @!P5 IMAD R11, R76, R153, R10 ;  /* 0x000000994c0bd224 */ /* 0x002fe200078e020a */
[----:B------:R-:W-:Y:S04]  /*4140*/  BSSY B1, `(.L_x_144) ;  /* 0x0000006000017945 */ /* 0x000fe80003800000 */
[----:B------:R1:W-:Y:S01]  /*4150*/  @!P5 STG.E.U8 desc[UR36][R4.64+0x68], R11 ;  /* 0x0000680b0400d986 */ /* 0x0003e2000c101124 */
[----:B------:R-:W-:Y:S05]  /*4160*/  @P2 BRA `(.L_x_145) ;  /* 0x00000000000c2947 */ /* 0x000fea0003800000 */
[----:B------:R-:W1:Y:S02]  /*4170*/  LDG.E.U8 R164, desc[UR36][R2.64+0x69] ;  /* 0x0000692402a47981 */ /* 0x000e64000c1e1100 */
[----:B-1----:R-:W-:-:S05]  /*4180*/  PRMT R11, R164, 0x8880, RZ ;  /* 0x00008880a40b7816 */ /* 0x002fca00000000ff */
[----:B------:R-:W-:-:S07]  /*4190*/  IMAD R10, R11, R152, RZ ;  /* 0x000000980b0a7224 */ /* 0x000fce00078e02ff */
.L_x_145:
[----:B------:R-:W-:Y:S05]  /*41a0*/  BSYNC B1 ;  /* 0x0000000000017941 */ /* 0x000fea0003800000 */
.L_x_144:
        /* <DEDUP_REMOVED lines=11> */
.L_x_147:
[----:B------:R-:W-:Y:S05]  /*4260*/  BSYNC B1 ;  /* 0x0000000000017941 */ /* 0x000fea0003800000 */
.L_x_146:
[----:B-1----:R-:W-:Y:S01]  /*4270*/  @!P4 IMAD R11, R78, R153, R10 ;  /* 0x000000994e0bc224 */ /* 0x002fe200078e020a */
[----:B------:R-:W-:Y:S04]  /*4280*/  BSSY B1, `(.L_x_148) ;  /* 0x0000006000017945 */ /* 0x000fe80003800000 */
[----:B------:R1:W-:Y:S01]  /*4290*/  @!P4 STG.E.U8 desc[UR36][R6.64+0x68], R11 ;  /* 0x0000680b0600c986 */ /* 0x0003e2000c101124 */
[----:B------:R-:W-:Y:S05]  /*42a0*/  @P3 BRA `(.L_x_149) ;  /* 0x00000000000c3947 */ /* 0x000fea0003800000 */
[----:B------:R-:W1:Y:S02]  /*42b0*/  LDG.E.U8 R164, desc[UR36][R8.64+0x69] ;  /* 0x0000692408a47981 */ /* 0x000e64000c1e1100 */
[----:B-1----:R-:W-:-:S05]  /*42c0*/  PRMT R11, R164, 0x8880, RZ ;  /* 0x00008880a40b7816 */ /* 0x002fca00000000ff */
[----:B------:R-:W-:-:S07]  /*42d0*/  IMAD R10, R11, R152, RZ ;  /* 0x000000980b0a7224 */ /* 0x000fce00078e02ff */
.L_x_149:
[----:B------:R-:W-:Y:S05]  /*42e0*/  BSYNC B1 ;  /* 0x0000000000017941 */ /* 0x000fea0003800000 */
.L_x_148:
[----:B------:R-:W-:Y:S01]  /*42f0*/  @!P3 IMAD R79, R79, R153, R10 ;  /* 0x000000994f4fb224 */ /* 0x000fe200078e020a */
[----:B------:R-:W-:Y:S04]  /*4300*/  BSSY B1, `(.L_x_150) ;  /* 0x0000006000017945 */ /* 0x000fe80003800000 */
[----:B------:R0:W-:Y:S01]  /*4310*/  @!P3 STG.E.U8 desc[UR36][R6.64+0x69], R79 ;  /* 0x0000694f0600b986 */ /* 0x0001e2000c101124 */
[----:B------:R-:W-:Y:S05]  /*4320*/  @P5 BRA `(.L_x_151) ;  /* 0x00000000000c5947 */ /* 0x000fea0003800000 */
[----:B------:R-:W1:Y:S02]  /*4330*/  LDG.E.U8 R164, desc[UR36][R2.64+0x70] ;  /* 0x0000702402a47981 */ /* 0x000e64000c1e1100 */
[----:B-1----:R-:W-:-:S05]  /*4340*/  PRMT R11, R164, 0x8880, RZ ;  /* 0x00008880a40b7816 */ /* 0x002fca00000000ff */
[----:B------:R-:W-:-:S07]  /*4350*/  IMAD R10, R11, R152, RZ ;  /* 0x000000980b0a7224 */ /* 0x000fce00078e02ff */
.L_x_151:
[----:B------:R-:W-:Y:S05]  /*4360*/  BSYNC B1 ;  /* 0x0000000000017941 */ /* 0x000fea0003800000 */
.L_x_150:
[----:B-1----:R-:W-:Y:S01]  /*4370*/  @!P5 IMAD R11, R80, R153, R10 ;  /* 0x00000099500bd224 */ /* 0x002fe200078e020a */
[----:B------:R-:W-:Y:S04]  /*4380*/  BSSY B1, `(.L_x_152) ;  /* 0x0000006000017945 */ /* 0x000fe80003800000 */
[----:B------:R1:W-:Y:S01]  /*4390*/  @!P5 STG.E.U8 desc[UR36][R4.64+0x70], R11 ;  /* 0x0000700b0400d986 */ /* 0x0003e2000c101124 */
[----:B------:R-:W-:Y:S05]  /*43a0*/  @P2 BRA `(.L_x_153) ;  /* 0x00000000000c2947 */ /* 0x000fea0003800000 */
[----:B------:R-:W1:Y:S02]  /*43b0*/  LDG.E.U8 R164, desc[UR36][R2.64+0x71] ;  /* 0x0000712402a47981 */ /* 0x000e64000c1e1100 */
[----:B-1----:R-:W-:-:S05]  /*43c0*/  PRMT R11, R164, 0x8880, RZ ;  /* 0x00008880a40b7816 */ /* 0x002fca00000000ff */
[----:B------:R-:W-:-:S07]  /*43d0*/  IMAD R10, R11, R152, RZ ;  /* 0x000000980b0a7224 */ /* 0x000fce00078e02ff */
.L_x_153:
[----:B------:R-:W-:Y:S05]  /*43e0*/  BSYNC B1 ;  /* 0x0000000000017941 */ /* 0x000fea0003800000 */
.L_x_152:
        /* <DEDUP_REMOVED lines=11> */
.L_x_155:
[----:B------:R-:W-:Y:S05]  /*44a0*/  BSYNC B1 ;  /* 0x0000000000017941 */ /* 0x000fea0003800000 */
.L_x_154:
[----:B-1----:R-:W-:Y:S01]  /*44b0*/  @!P4 IMAD R11, R82, R153, R10 ;  /* 0x00000099520bc224 */ /* 0x002fe200078e020a */
[----:B------:R-:W-:Y:S04]  /*44c0*/  BSSY B1, `(.L_x_156) ;  /* 0x0000006000017945 */ /* 0x000fe80003800000 */
[----:B------:R1:W-:Y:S01]  /*44d0*/  @!P4 STG.E.U8 desc[UR36][R6.64+0x70], R11 ;  /* 0x0000700b0600c986 */ /* 0x0003e2000c101124 */
[----:B------:R-:W-:Y:S05]  /*44e0*/  @P3 BRA `(.L_x_157) ;  /* 0x00000000000c3947 */ /* 0x000fea0003800000 */
[----:B------:R-:W1:Y:S02]  /*44f0*/  LDG.E.U8 R164, desc[UR36][R8.64+0x71] ;  /* 0x0000712408a47981 */ /* 0x000e64000c1e1100 */
[----:B-1----:R-:W-:-:S05]  /*4500*/  PRMT R11, R164, 0x8880, RZ ;  /* 0x00008880a40b7816 */ /* 0x002fca00000000ff */
[----:B------:R-:W-:-:S07]  /*4510*/  IMAD R10, R11, R152, RZ ;  /* 0x000000980b0a7224 */ /* 0x000fce00078e02ff */
.L_x_157:
[----:B------:R-:W-:Y:S05]  /*4520*/  BSYNC B1 ;  /* 0x0000000000017941 */ /* 0x000fea0003800000 */
.L_x_156:
[----:B------:R-:W-:Y:S01]  /*4530*/  @!P3 IMAD R83, R83, R153, R10 ;  /* 0x000000995353b224 */ /* 0x000fe200078e020a */
[----:B------:R-:W-:Y:S04]  /*4540*/  BSSY B1, `(.L_x_158) ;  /* 0x0000006000017945 */ /* 0x000fe80003800000 */
[----:B------:R0:W-:Y:S01]  /*4550*/  @!P3 STG.E.U8 desc[UR36][R6.64+0x71], R83 ;  /* 0x000071530600b986 */ /* 0x0001e2000c101124 */
[----:B------:R-:W-:Y:S05]  /*4560*/  @P5 BRA `(.L_x_159) ;  /* 0x00000000000c5947 */ /* 0x000fea0003800000 */
[----:B------:R-:W1:Y:S02]  /*4570*/  LDG.E.U8 R164, desc[UR36][R2.64+0x78] ;  /* 0x0000782402a47981 */ /* 0x000e64000c1e1100 */
[----:B-1----:R-:W-:-:S05]  /*4580*/  PRMT R11, R164, 0x8880, RZ ;  /* 0x00008880a40b7816 */ /* 0x002fca00000000ff */
[----:B------:R-:W-:-:S07]  /*4590*/  IMAD R10, R11, R152, RZ ;  /* 0x000000980b0a7224 */ /* 0x000fce00078e02ff */
.L_x_159:
[----:B------:R-:W-:Y:S05]  /*45a0*/  BSYNC B1 ;  /* 0x0000000000017941 */ /* 0x000fea0003800000 */
.L_x_158:
[----:B-1----:R-:W-:Y:S01]  /*45b0*/  @!P5 IMAD R11, R84, R153, R10 ;  /* 0x00000099540bd224 */ /* 0x002fe200078e020a */
[----:B------:R-:W-:Y:S04]  /*45c0*/  BSSY B1, `(.L_x_160) ;  /* 0x0000006000017945 */ /* 0x000fe80003800000 */
[----:B------:R1:W-:Y:S01]  /*45d0*/  @!P5 STG.E.U8 desc[UR36][R4.64+0x78], R11 ;  /* 0x0000780b0400d986 */ /* 0x0003e2000c101124 */
[----:B------:R-:W-:Y:S05]  /*45e0*/  @P2 BRA `(.L_x_161) ;  /* 0x00000000000c2947 */ /* 0x000fea0003800000 */
[----:B------:R-:W1:Y:S02]  /*45f0*/  LDG.E.U8 R164, desc[UR36][R2.64+0x79] ;  /* 0x0000792402a47981 */ /* 0x000e64000c1e1100 */
[----:B-1----:R-:W-:-:S05]  /*4600*/  PRMT R11, R164, 0x8880, RZ ;  /* 0x00008880a40b7816 */ /* 0x002fca00000000ff */
[----:B------:R-:W-:-:S07]  /*4610*/  IMAD R10, R11, R152, RZ ;  /* 0x000000980b0a7224 */ /* 0x000fce00078e02ff */
.L_x_161:
[----:B------:R-:W-:Y:S05]  /*4620*/  BSYNC B1 ;  /* 0x0000000000017941 */ /* 0x000fea0003800000 */
.L_x_160:
        /* <DEDUP_REMOVED lines=11> */
.L_x_163:
[----:B------:R-:W-:Y:S05]  /*46e0*/  BSYNC B1 ;  /* 0x0000000000017941 */ /* 0x000fea0003800000 */
.L_x_162:
[----:B-1----:R-:W-:Y:S01]  /*46f0*/  @!P4 IMAD R11, R86, R153, R10 ;  /* 0x00000099560bc224 */ /* 0x002fe200078e020a */
[----:B------:R-:W-:Y:S04]  /*4700*/  BSSY B1, `(.L_x_164) ;  /* 0x0000006000017945 */ /* 0x000fe80003800000 */
[----:B------:R1:W-:Y:S01]  /*4710*/  @!P4 STG.E.U8 desc[UR36][R6.64+0x78], R11 ;  /* 0x0000780b0600c986 */ /* 0x0003e2000c101124 */
[----:B------:R-:W-:Y:S05]  /*4720*/  @P3 BRA `(.L_x_165) ;  /* 0x00000000000c3947 */ /* 0x000fea0003800000 */
[----:B------:R-:W1:Y:S02]  /*4730*/  LDG.E.U8 R164, desc[UR36][R8.64+0x79] ;  /* 0x0000792408a47981 */ /* 0x000e64000c1e1100 */
[----:B-1----:R-:W-:-:S05]  /*4740*/  PRMT R11, R164, 0x8880, RZ ;  /* 0x00008880a40b7816 */ /* 0x002fca00000000ff */
[----:B------:R-:W-:-:S07]  /*4750*/  IMAD R10, R11, R152, RZ ;  /* 0x000000980b0a7224 */ /* 0x000fce00078e02ff */
.L_x_165:
[----:B------:R-:W-:Y:S05]  /*4760*/  BSYNC B1 ;  /* 0x0000000000017941 */ /* 0x000fea0003800000 */
.L_x_164:
[----:B------:R-:W-:Y:S01]  /*4770*/  @!P3 IMAD R87, R87, R153, R10 ;  /* 0x000000995757b224 */ /* 0x000fe200078e020a */
[----:B------:R-:W-:Y:S04]  /*4780*/  BSSY B1, `(.L_x_166) ;  /* 0x0000006000017945 */ /* 0x000fe80003800000 */
[----:B------:R0:W-:Y:S01]  /*4790*/  @!P3 STG.E.U8 desc[UR36][R6.64+0x79], R87 ;  /* 0x000079570600b986 */ /* 0x0001e2000c101124 */
[----:B------:R-:W-:Y:S05]  /*47a0*/  @P5 BRA `(.L_x_167) ;  /* 0x00000000000c5947 */ /* 0x000fea0003800000 */
[----:B------:R-:W1:Y:S02]  /*47b0*/  LDG.E.U8 R164, desc[UR36][R2.64+0x80] ;  /* 0x0000802402a47981 */ /* 0x000e64000c1e1100 */
[----:B-1----:R-:W-:-:S05]  /*47c0*/  PRMT R11, R164, 0x8880, RZ ;  /* 0x00008880a40b7816 */ /* 0x002fca00000000ff */
[----:B------:R-:W-:-:S07]  /*47d0*/  IMAD R10, R11, R152, RZ ;  /* 0x000000980b0a7224 */ /* 0x000fce00078e02ff */
.L_x_167:
[----:B------:R-:W-:Y:S05]  /*47e0*/  BSYNC B1 ;  /* 0x0000000000017941 */ /* 0x000fea0003800000 */
.L_x_166:
[----:B-1----:R-:W-:Y:S01]  /*47f0*/  @!P5 IMAD R11, R88, R153, R10 ;  /* 0x00000099580bd224 */ /* 0x002fe200078e020a */
[----:B------:R-:W-:Y:S04]  /*4800*/  BSSY B1, `(.L_x_168) ;  /* 0x0000006000017945 */ /* 0x000fe80003800000 */
[----:B------:R1:W-:Y:S01]  /*4810*/  @!P5 STG.E.U8 desc[UR36][R4.64+0x80], R11 ;  /* 0x0000800b0400d986 */ /* 0x0003e2000c101124 */
[----:B------:R-:W-:Y:S05]  /*4820*/  @P2 BRA `(.L_x_169) ;  /* 0x00000000000c2947 */ /* 0x000fea0003800000 */
[----:B------:R-:W1:Y:S02]  /*4830*/  LDG.E.U8 R164, desc[UR36][R2.64+0x81] ;  /* 0x0000812402a47981 */ /* 0x000e64000c1e1100 */
[----:B-1----:R-:W-:-:S05]  /*4840*/  PRMT R11, R164, 0x8880, RZ ;  /* 0x00008880a40b7816 */ /* 0x002fca00000000ff */
[----:B------:R-:W-:-:S07]  /*4850*/  IMAD R10, R11, R152, RZ ;  /* 0x000000980b0a7224 */ /* 0x000fce00078e02ff */
.L_x_169:
[----:B------:R-:W-:Y:S05]  /*4860*/  BSYNC B1 ;  /* 0x0000000000017941 */ /* 0x000fea0003800000 */
.L_x_168:
        /* <DEDUP_REMOVED lines=11> */
.L_x_171:
[----:B------:R-:W-:Y:S05]  /*4920*/  BSYNC B1 ;  /* 0x0000000000017941 */ /* 0x000fea0003800000 */
.L_x_170:
[----:B-1----:R-:W-:Y:S01]  /*4930*/  @!P4 IMAD R11, R90, R153, R10 ;  /* 0x000000995a0bc224 */ /* 0x002fe200078e020a */
[----:B------:R-:W-:Y:S04]  /*4940*/  BSSY B1, `(.L_x_172) ;  /* 0x0000006000017945 */ /* 0x000fe80003800000 */
[----:B------:R1:W-:Y:S01]  /*4950*/  @!P4 STG.E.U8 desc[UR36][R6.64+0x80], R11 ;  /* 0x0000800b0600c986 */ /* 0x0003e2000c101124 */
[----:B------:R-:W-:Y:S05]  /*4960*/  @P3 BRA `(.L_x_173) ;  /* 0x00000000000c3947 */ /* 0x000fea0003800000 */
[----:B------:R-:W1:Y:S02]  /*4970*/  LDG.E.U8 R164, desc[UR36][R8.64+0x81] ;  /* 0x0000812408a47981 */ /* 0x000e64000c1e1100 */
[----:B-1----:R-:W-:-:S05]  /*4980*/  PRMT R11, R164, 0x8880, RZ ;  /* 0x00008880a40b7816 */ /* 0x002fca00000000ff */
[----:B------:R-:W-:-:S07]  /*4990*/  IMAD R10, R11, R152, RZ ;  /* 0x000000980b0a7224 */ /* 0x000fce00078e02ff */
.L_x_173:
[----:B------:R-:W-:Y:S05]  /*49a0*/  BSYNC B1 ;  /* 0x0000000000017941 */ /* 0x000fea0003800000 */
.L_x_172:
[----:B------:R-:W-:Y:S01]  /*49b0*/  @!P3 IMAD R91, R91, R153, R10 ;  /* 0x000000995b5bb224 */ /* 0x000fe200078e020a */
[----:B------:R-:W-:Y:S04]  /*49c0*/  BSSY B1, `(.L_x_174) ;  /* 0x0000006000017945 */ /* 0x000fe80003800000 */
[----:B------:R0:W-:Y:S01]  /*49d0*/  @!P3 STG.E.U8 desc[UR36][R6.64+0x81], R91 ;  /* 0x0000815b0600b986 */ /* 0x0001e2000c101124 */
[----:B------:R-:W-:Y:S05]  /*49e0*/  @P5 BRA `(.L_x_175) ;  /* 0x00000000000c5947 */ /* 0x000fea0003800000 */
[----:B------:R-:W1:Y:S02]  /*49f0*/  LDG.E.U8 R164, desc[UR36][R2.64+0x88] ;  /* 0x0000882402a47981 */ /* 0x000e64000c1e1100 */
[----:B-1----:R-:W-:-:S05]  /*4a00*/  PRMT R11, R164, 0x8880, RZ ;  /* 0x00008880a40b7816 */ /* 0x002fca00000000ff */
[----:B------:R-:W-:-:S07]  /*4a10*/  IMAD R10, R11, R152, RZ ;  /* 0x000000980b0a7224 */ /* 0x000fce00078e02ff */
.L_x_175:
[----:B------:R-:W-:Y:S05]  /*4a20*/  BSYNC B1 ;  /* 0x0000000000017941 */ /* 0x000fea0003800000 */
.L_x_174:
[----:B-1----:R-:W-:Y:S01]  /*4a30*/  @!P5 IMAD R11, R92, R153, R10 ;  /* 0x000000995c0bd224 */ /* 0x002fe200078e020a */
[----:B------:R-:W-:Y:S04]  /*4a40*/  BSSY B1, `(.L_x_176) ;  /* 0x0000006000017945 */ /* 0x000fe80003800000 */
[----:B------:R1:W-:Y:S01]  /*4a50*/  @!P5 STG.E.U8 desc[UR36][R4.64+0x88], R11 ;  /* 0x0000880b0400d986 */ /* 0x0003e2000c101124 */
[----:B------:R-:W-:Y:S05]  /*4a60*/  @P2 BRA `(.L_x_177) ;  /* 0x00000000000c2947 */ /* 0x000fea0003800000 */
[----:B------:R-:W1:Y:S02]  /*4a70*/  LDG.E.U8 R164, desc[UR36][R2.64+0x89] ;  /* 0x0000892402a47981 */ /* 0x000e64000c1e1100 */
[----:B-1----:R-:W-:-:S05]  /*4a80*/  PRMT R11, R164, 0x8880, RZ ;  /* 0x00008880a40b7816 */ /* 0x002fca00000000ff */
[----:B------:R-:W-:-:S07]  /*4a90*/  IMAD R10, R11, R152, RZ ;  /* 0x000000980b0a7224 */ /* 0x000fce00078e02ff */
.L_x_177:
[----:B------:R-:W-:Y:S05]  /*4aa0*/  BSYNC B1 ;  /* 0x0000000000017941 */ /* 0x000fea0003800000 */
.L_x_176:
        /* <DEDUP_REMOVED lines=11> */
.L_x_179:
[----:B------:R-:W-:Y:S05]  /*4b60*/  BSYNC B1 ;  /* 0x0000000000017941 */ /* 0x000fea0003800000 */
.L_x_178:
[----:B-1----:R-:W-:Y:S01]  /*4b70*/  @!P4 IMAD R11, R94, R153, R10 ;  /* 0x000000995e0bc224 */ /* 0x002fe200078e020a */
[----:B------:R-:W-:Y:S04]  /*4b80*/  BSSY B1, `(.L_x_180) ;  /* 0x0000006000017945 */ /* 0x000fe80003800000 */
[----:B------:R1:W-:Y:S01]  /*4b90*/  @!P4 STG.E.U8 desc[UR36][R6.64+0x88], R11 ;  /* 0x0000880b0600c986 */ /* 0x0003e2000c101124 */
[----:B------:R-:W-:Y:S05]  /*4ba0*/  @P3 BRA `(.L_x_181) ;  /* 0x00000000000c3947 */ /* 0x000fea0003800000 */
[----:B------:R-:W1:Y:S02]  /*4bb0*/  LDG.E.U8 R164, desc[UR36][R8.64+0x89] ;  /* 0x0000892408a47981 */ /* 0x000e64000c1e1100 */
[----:B-1----:R-:W-:-:S05]  /*4bc0*/  PRMT R11, R164, 0x8880, RZ ;  /* 0x00008880a40b7816 */ /* 0x002fca00000000ff */
[----:B------:R-:W-:-:S07]  /*4bd0*/  IMAD R10, R11, R152, RZ ;  /* 0x000000980b0a7224 */ /* 0x000fce00078e02ff */
.L_x_181:
[----:B------:R-:W-:Y:S05]  /*4be0*/  BSYNC B1 ;  /* 0x0000000000017941 */ /* 0x000fea0003800000 */
.L_x_180:
[----:B------:R-:W-:Y:S01]  /*4bf0*/  @!P3 IMAD R95, R95, R153, R10 ;  /* 0x000000995f5fb224 */ /* 0x000fe200078e020a */
[----:B------:R-:W-:Y:S04]  /*4c00*/  BSSY B1, `(.L_x_182) ;  /* 0x0000006000017945 */ /* 0x000fe80003800000 */
[----:B------:R0:W-:Y:S01]  /*4c10*/  @!P3 STG.E.U8 desc[UR36][R6.64+0x89], R95 ;  /* 0x0000895f0600b986 */ /* 0x0001e2000c101124 */
[----:B------:R-:W-:Y:S05]  /*4c20*/  @P5 BRA `(.L_x_183) ;  /* 0x00000000000c5947 */ /* 0x000fea0003800000 */
[----:B------:R-:W1:Y:S02]  /*4c30*/  LDG.E.U8 R164, desc[UR36][R2.64+0x90] ;  /* 0x0000902402a47981 */ /* 0x000e64000c1e1100 */
[----:B-1----:R-:W-:-:S05]  /*4c40*/  PRMT R11, R164, 0x8880, RZ ;  /* 0x00008880a40b7816 */ /* 0x002fca00000000ff */
[----:B------:R-:W-:-:S07]  /*4c50*/  IMAD R10, R11, R152, RZ ;  /* 0x000000980b0a7224 */ /* 0x000fce00078e02ff */
.L_x_183:
[----:B------:R-:W-:Y:S05]  /*4c60*/  BSYNC B1 ;  /* 0x0000000000017941 */ /* 0x000fea0003800000 */
.L_x_182:
[----:B-1----:R-:W-:Y:S01]  /*4c70*/  @!P5 IMAD R11, R96, R153, R10 ;  /* 0x00000099600bd224 */ /* 0x002fe200078e020a */
[----:B------:R-:W-:Y:S04]  /*4c80*/  BSSY B1, `(.L_x_184) ;  /* 0x0000006000017945 */ /* 0x000fe80003800000 */
[----:B------:R1:W-:Y:S01]  /*4c90*/  @!P5 STG.E.U8 desc[UR36][R4.64+0x90], R11 ;  /* 0x0000900b0400d986 */ /* 0x0003e2000c101124 */
[----:B------:R-:W-:Y:S05]  /*4ca0*/  @P2 BRA `(.L_x_185) ;  /* 0x00000000000c2947 */ /* 0x000fea0003800000 */
[----:B------:R-:W1:Y:S02]  /*4cb0*/  LDG.E.U8 R164, desc[UR36][R2.64+0x91] ;  /* 0x0000912402a47981 */ /* 0x000e64000c1e1100 */
[----:B-1----:R-:W-:-:S05]  /*4cc0*/  PRMT R11, R164, 0x8880, RZ ;  /* 0x00008880a40b7816 */ /* 0x002fca00000000ff */
[----:B------:R-:W-:-:S07]  /*4cd0*/  IMAD R10, R11, R152, RZ ;  /* 0x000000980b0a7224 */ /* 0x000fce00078e02ff */
.L_x_185:
[----:B------:R-:W-:Y:S05]  /*4ce0*/  BSYNC B1 ;  /* 0x0000000000017941 */ /* 0x000fea0003800000 */
.L_x_184:
        /* <DEDUP_REMOVED lines=11> */
.L_x_187:
[----:B------:R-:W-:Y:S05]  /*4da0*/  BSYNC B1 ;  /* 0x0000000000017941 */ /* 0x000fea0003800000 */
.L_x_186:
[----:B-1----:R-:W-:Y:S01]  /*4db0*/  @!P4 IMAD R11, R98, R153, R10 ;  /* 0x00000099620bc224 */ /* 0x002fe200078e020a */
[----:B------:R-:W-:Y:S04]  /*4dc0*/  BSSY B1, `(.L_x_188) ;  /* 0x0000006000017945 */ /* 0x000fe80003800000 */
[----:B------:R1:W-:Y:S01]  /*4dd0*/  @!P4 STG.E.U8 desc[UR36][R6.64+0x90], R11 ;  /* 0x0000900b0600c986 */ /* 0x0003e2000c101124 */
[----:B------:R-:W-:Y:S05]  /*4de0*/  @P3 BRA `(.L_x_189) ;  /* 0x00000000000c3947 */ /* 0x000fea0003800000 */
[----:B------:R-:W1:Y:S02]  /*4df0*/  LDG.E.U8 R164, desc[UR36][R8.64+0x91] ;  /* 0x0000912408a47981 */ /* 0x000e64000c1e1100 */
[----:B-1----:R-:W-:-:S05]  /*4e00*/  PRMT R11, R164, 0x8880, RZ ;  /* 0x00008880a40b7816 */ /* 0x002fca00000000ff */
[----:B------:R-:W-:-:S07]  /*4e10*/  IMAD R10, R11, R152, RZ ;  /* 0x000000980b0a7224 */ /* 0x000fce00078e02ff */
.L_x_189:
[----:B------:R-:W-:Y:S05]  /*4e20*/  BSYNC B1 ;  /* 0x0000000000017941 */ /* 0x000fea0003800000 */
.L_x_188:
[----:B------:R-:W-:Y:S01]  /*4e30*/  @!P3 IMAD R99, R99, R153, R10 ;  /* 0x000000996363b224 */ /* 0x000fe200078e020a */
[----:B------:R-:W-:Y:S04]  /*4e40*/  BSSY B1, `(.L_x_190) ;  /* 0x0000006000017945 */ /* 0x000fe80003800000 */
[----:B------:R0:W-:Y:S01]  /*4e50*/  @!P3 STG.E.U8 desc[UR36][R6.64+0x91], R99 ;  /* 0x000091630600b986 */ /* 0x0001e2000c101124 */
[----:B------:R-:W-:Y:S05]  /*4e60*/  @P5 BRA `(.L_x_191) ;  /* 0x00000000000c5947 */ /* 0x000fea0003800000 */
[----:B------:R-:W1:Y:S02]  /*4e70*/  LDG.E.U8 R164, desc[UR36][R2.64+0x98] ;  /* 0x0000982402a47981 */ /* 0x000e64000c1e1100 */
[----:B-1----:R-:W-:-:S05]  /*4e80*/  PRMT R11, R164, 0x8880, RZ ;  /* 0x00008880a40b7816 */ /* 0x002fca00000000ff */
[----:B------:R-:W-:-:S07]  /*4e90*/  IMAD R10, R11, R152, RZ ;  /* 0x000000980b0a7224 */ /* 0x000fce00078e02ff */
.L_x_191:
[----:B------:R-:W-:Y:S05]  /*4ea0*/  BSYNC B1 ;  /* 0x0000000000017941 */ /* 0x000fea0003800000 */
.L_x_190:
[----:B-1----:R-:W-:Y:S01]  /*4eb0*/  @!P5 IMAD R11, R100, R153, R10 ;  /* 0x00000099640bd224 */ /* 0x002fe200078e020a */
[----:B------:R-:W-:Y:S04]  /*4ec0*/  BSSY B1, `(.L_x_192) ;  /* 0x0000006000017945 */ /* 0x000fe80003800000 */
[----:B------:R1:W-:Y:S01]  /*4ed0*/  @!P5 STG.E.U8 desc[UR36][R4.64+0x98], R11 ;  /* 0x0000980b0400d986 */ /* 0x0003e2000c101124 */
[----:B------:R-:W-:Y:S05]  /*4ee0*/  @P2 BRA `(.L_x_193) ;  /* 0x00000000000c2947 */ /* 0x000fea0003800000 */
[----:B------:R-:W1:Y:S02]  /*4ef0*/  LDG.E.U8 R164, desc[UR36][R2.64+0x99] ;  /* 0x0000992402a47981 */ /* 0x000e64000c1e1100 */
[----:B-1----:R-:W-:-:S05]  /*4f00*/  PRMT R11, R164, 0x8880, RZ ;  /* 0x00008880a40b7816 */ /* 0x002fca00000000ff */
[----:B------:R-:W-:-:S07]  /*4f10*/  IMAD R10, R11, R152, RZ ;  /* 0x000000980b0a7224 */ /* 0x000fce00078e02ff */
.L_x_193:
[----:B------:R-:W-:Y:S05]  /*4f20*/  BSYNC B1 ;  /* 0x0000000000017941 */ /* 0x000fea0003800000 */
.L_x_192:
        /* <DEDUP_REMOVED lines=11> */
.L_x_195:
[----:B------:R-:W-:Y:S05]  /*4fe0*/  BSYNC B1 ;  /* 0x0000000000017941 */ /* 0x000fea0003800000 */
.L_x_194:
[----:B-1----:R-:W-:Y:S01]  /*4ff0*/  @!P4 IMAD R11, R102, R153, R10 ;  /* 0x00000099660bc224 */ /* 0x002fe200078e020a */
[----:B------:R-:W-:Y:S04]  /*5000*/  BSSY B1, `(.L_x_196) ;  /* 0x0000006000017945 */ /* 0x000fe80003800000 */
[----:B------:R1:W-:Y:S01]  /*5010*/  @!P4 STG.E.U8 desc[UR36][R6.64+0x98], R11 ;  /* 0x0000980b0600c986 */ /* 0x0003e2000c101124 */
[----:B------:R-:W-:Y:S05]  /*5020*/  @P3 BRA `(.L_x_197) ;  /* 0x00000000000c3947 */ /* 0x000fea0003800000 */
[----:B------:R-:W1:Y:S02]  /*5030*/  LDG.E.U8 R164, desc[UR36][R8.64+0x99] ;  /* 0x0000992408a47981 */ /* 0x000e64000c1e1100 */
[----:B-1----:R-:W-:-:S05]  /*5040*/  PRMT R11, R164, 0x8880, RZ ;  /* 0x00008880a40b7816 */ /* 0x002fca00000000ff */
[----:B------:R-:W-:-:S07]  /*5050*/  IMAD R10, R11, R152, RZ ;  /* 0x000000980b0a7224 */ /* 0x000fce00078e02ff */
.L_x_197:
[----:B------:R-:W-:Y:S05]  /*5060*/  BSYNC B1 ;  /* 0x0000000000017941 */ /* 0x000fea0003800000 */
.L_x_196:
[----:B------:R-:W-:Y:S01]  /*5070*/  @!P3 IMAD R103, R103, R153, R10 ;  /* 0x000000996767b224 */ /* 0x000fe200078e020a */
[----:B------:R-:W-:Y:S04]  /*5080*/  BSSY B1, `(.L_x_198) ;  /* 0x0000006000017945 */ /* 0x000fe80003800000 */
[----:B------:R0:W-:Y:S01]  /*5090*/  @!P3 STG.E.U8 desc[UR36][R6.64+0x99], R103 ;  /* 0x000099670600b986 */ /* 0x0001e2000c101124 */
[----:B------:R-:W-:Y:S05]  /*50a0*/  @P5 BRA `(.L_x_199) ;  /* 0x00000000000c5947 */ /* 0x000fea0003800000 */
[----:B------:R-:W1:Y:S02]  /*50b0*/  LDG.E.U8 R164, desc[UR36][R2.64+0xa0] ;  /* 0x0000a02402a47981 */ /* 0x000e64000c1e1100 */
[----:B-1----:R-:W-:-:S05]  /*50c0*/  PRMT R11, R164, 0x8880, RZ ;  /* 0x00008880a40b7816 */ /* 0x002fca00000000ff */
[----:B------:R-:W-:-:S07]  /*50d0*/  IMAD R10, R11, R152, RZ ;  /* 0x000000980b0a7224 */ /* 0x000fce00078e02ff */
.L_x_199:
[----:B------:R-:W-:Y:S05]  /*50e0*/  BSYNC B1 ;  /* 0x0000000000017941 */ /* 0x000fea0003800000 */
.L_x_198:
[----:B-1----:R-:W-:Y:S01]  /*50f0*/  @!P5 IMAD R11, R104, R153, R10 ;  /* 0x00000099680bd224 */ /* 0x002fe200078e020a */
[----:B------:R-:W-:Y:S04]  /*5100*/  BSSY B1, `(.L_x_200) ;  /* 0x0000006000017945 */ /* 0x000fe80003800000 */
[----:B------:R1:W-:Y:S01]  /*5110*/  @!P5 STG.E.U8 desc[UR36][R4.64+0xa0], R11 ;  /* 0x0000a00b0400d986 */ /* 0x0003e2000c101124 */
[----:B------:R-:W-:Y:S05]  /*5120*/  @P2 BRA `(.L_x_201) ;  /* 0x00000000000c2947 */ /* 0x000fea0003800000 */
[----:B------:R-:W1:Y:S02]  /*5130*/  LDG.E.U8 R164, desc[UR36][R2.64+0xa1] ;  /* 0x0000a12402a47981 */ /* 0x000e64000c1e1100 */
[----:B-1----:R-:W-:-:S05]  /*5140*/  PRMT R11, R164, 0x8880, RZ ;  /* 0x00008880a40b7816 */ /* 0x002fca00000000ff */
[----:B------:R-:W-:-:S07]  /*5150*/  IMAD R10, R11, R152, RZ ;  /* 0x000000980b0a7224 */ /* 0x000fce00078e02ff */
.L_x_201:
[----:B------:R-:W-:Y:S05]  /*5160*/  BSYNC B1 ;  /* 0x0000000000017941 */ /* 0x000fea0003800000 */
.L_x_200:
        /* <DEDUP_REMOVED lines=11> */
.L_x_203:
[----:B------:R-:W-:Y:S05]  /*5220*/  BSYNC B1 ;  /* 0x0000000000017941 */ /* 0x000fea0003800000 */
.L_x_202:
[----:B-1----:R-:W-:Y:S01]  /*5230*/  @!P4 IMAD R11, R106, R153, R10 ;  /* 0x000000996a0bc224 */ /* 0x002fe200078e020a */
[----:B------:R-:W-:Y:S04]  /*5240*/  BSSY B1, `(.L_x_204) ;  /* 0x0000006000017945 */ /* 0x000fe80003800000 */
[----:B------:R1:W-:Y:S01]  /*5250*/  @!P4 STG.E.U8 desc[UR36][R6.64+0xa0], R11 ;  /* 0x0000a00b0600c986 */ /* 0x0003e2000c101124 */
[----:B------:R-:W-:Y:S05]  /*5260*/  @P3 BRA `(.L_x_205) ;  /* 0x00000000000c3947 */ /* 0x000fea0003800000 */
[----:B------:R-:W1:Y:S02]  /*5270*/  LDG.E.U8 R164, desc[UR36][R8.64+0xa1] ;  /* 0x0000a12408a47981 */ /* 0x000e64000c1e1100 */
[----:B-1----:R-:W-:-:S05]  /*5280*/  PRMT R11, R164, 0x8880, RZ ;  /* 0x00008880a40b7816 */ /* 0x002fca00000000ff */
[----:B------:R-:W-:-:S07]  /*5290*/  IMAD R10, R11, R152, RZ ;  /* 0x000000980b0a7224 */ /* 0x000fce00078e02ff */
.L_x_205:
[----:B------:R-:W-:Y:S05]  /*52a0*/  BSYNC B1 ;  /* 0x0000000000017941 */ /* 0x000fea0003800000 */
.L_x_204:
[----:B------:R-:W-:Y:S01]  /*52b0*/  @!P3 IMAD R107, R107, R153, R10 ;  /* 0x000000996b6bb224 */ /* 0x000fe200078e020a */
[----:B------:R-:W-:Y:S04]  /*52c0*/  BSSY B1, `(.L_x_206) ;  /* 0x0000006000017945 */ /* 0x000fe80003800000 */
[----:B------:R0:W-:Y:S01]  /*52d0*/  @!P3 STG.E.U8 desc[UR36][R6.64+0xa1], R107 ;  /* 0x0000a16b0600b986 */ /* 0x0001e2000c101124 */
[----:B------:R-:W-:Y:S05]  /*52e0*/  @P5 BRA `(.L_x_207) ;  /* 0x00000000000c5947 */ /* 0x000fea0003800000 */
[----:B------:R-:W1:Y:S02]  /*52f0*/  LDG.E.U8 R164, desc[UR36][R2.64+0xa8] ;  /* 0x0000a82402a47981 */ /* 0x000e64000c1e1100 */
[----:B-1----:R-:W-:-:S05]  /*5300*/  PRMT R11, R164, 0x8880, RZ ;  /* 0x00008880a40b7816 */ /* 0x002fca00000000ff */
[----:B------:R-:W-:-:S07]  /*5310*/  IMAD R10, R11, R152, RZ ;  /* 0x000000980b0a7224 */ /* 0x000fce00078e02ff */
.L_x_207:
[----:B------:R-:W-:Y:S05]  /*5320*/  BSYNC B1 ;  /* 0x0000000000017941 */ /* 0x000fea0003800000 */
.L_x_206:
[----:B-1----:R-:W-:Y:S01]  /*5330*/  @!P5 IMAD R11, R108, R153, R10 ;  /* 0x000000996c0bd224 */ /* 0x002fe200078e020a */
[----:B------:R-:W-:Y:S04]  /*5340*/  BSSY B1, `(.L_x_208) ;  /* 0x0000006000017945 */ /* 0x000fe80003800000 */
[----:B------:R1:W-:Y:S01]  /*5350*/  @!P5 STG.E.U8 desc[UR36][R4.64+0xa8], R11 ;  /* 0x0000a80b0400d986 */ /* 0x0003e2000c101124 */
[----:B------:R-:W-:Y:S05]  /*5360*/  @P2 BRA `(.L_x_209) ;  /* 0x00000000000c2947 */ /* 0x000fea0003800000 */
[----:B------:R-:W1:Y:S02]  /*5370*/  LDG.E.U8 R164, desc[UR36][R2.64+0xa9] ;  /* 0x0000a92402a47981 */ /* 0x000e64000c1e1100 */
[----:B-1----:R-:W-:-:S05]  /*5380*/  PRMT R11, R164, 0x8880, RZ ;  /* 0x00008880a40b7816 */ /* 0x002fca00000000ff */
[----:B------:R-:W-:-:S07]  /*5390*/  IMAD R10, R11, R152, RZ ;  /* 0x000000980b0a7224 */ /* 0x000fce00078e02ff */
.L_x_209:
[----:B------:R-:W-:Y:S05]  /*53a0*/  BSYNC B1 ;  /* 0x0000000000017941 */ /* 0x000fea0003800000 */
.L_x_208:
        /* <DEDUP_REMOVED lines=11> */
.L_x_211:
[----:B------:R-:W-:Y:S05]  /*5460*/  BSYNC B1 ;  /* 0x0000000000017941 */ /* 0x000fea0003800000 */
.L_x_210:
[----:B-1----:R-:W-:Y:S01]  /*5470*/  @!P4 IMAD R11, R110, R153, R10 ;  /* 0x000000996e0bc224 */ /* 0x002fe200078e020a */
[----:B------:R-:W-:Y:S04]  /*5480*/  BSSY B1, `(.L_x_212) ;  /* 0x0000006000017945 */ /* 0x000fe80003800000 */
[----:B------:R1:W-:Y:S01]  /*5490*/  @!P4 STG.E.U8 desc[UR36][R6.64+0xa8], R11 ;  /* 0x0000a80b0600c986 */ /* 0x0003e2000c101124 */
[----:B------:R-:W-:Y:S05]  /*54a0*/  @P3 BRA `(.L_x_213) ;  /* 0x00000000000c3947 */ /* 0x000fea0003800000 */
[----:B------:R-:W1:Y:S02]  /*54b0*/  LDG.E.U8 R164, desc[UR36][R8.64+0xa9] ;  /* 0x0000a92408a47981 */ /* 0x000e64000c1e1100 */
[----:B-1----:R-:W-:-:S05]  /*54c0*/  PRMT R11, R164, 0x8880, RZ ;  /* 0x00008880a40b7816 */ /* 0x002fca00000000ff */
[----:B------:R-:W-:-:S07]  /*54d0*/  IMAD R10, R11, R152, RZ ;  /* 0x000000980b0a7224 */ /* 0x000fce00078e02ff */
.L_x_213:
[----:B------:R-:W-:Y:S05]  /*54e0*/  BSYNC B1 ;  /* 0x0000000000017941 */ /* 0x000fea0003800000 */
.L_x_212:
[----:B------:R-:W-:Y:S01]  /*54f0*/  @!P3 IMAD R111, R111, R153, R10 ;  /* 0x000000996f6fb224 */ /* 0x000fe200078e020a */
[----:B------:R-:W-:Y:S04]  /*5500*/  BSSY B1, `(.L_x_214) ;  /* 0x0000006000017945 */ /* 0x000fe80003800000 */
[----:B------:R0:W-:Y:S01]  /*5510*/  @!P3 STG.E.U8 desc[UR36][R6.64+0xa9], R111 ;  /* 0x0000a96f0600b986 */ /* 0x0001e2000c101124 */
[----:B------:R-:W-:Y:S05]  /*5520*/  @P5 BRA `(.L_x_215) ;  /* 0x00000000000c5947 */ /* 0x000fea0003800000 */
[----:B------:R-:W1:Y:S02]  /*5530*/  LDG.E.U8 R164, desc[UR36][R2.64+0xb0] ;  /* 0x0000b02402a47981 */ /* 0x000e64000c1e1100 */
[----:B-1----:R-:W-:-:S05]  /*5540*/  PRMT R11, R164, 0x8880, RZ ;  /* 0x00008880a40b7816 */ /* 0x002fca00000000ff */
[----:B------:R-:W-:-:S07]  /*5550*/  IMAD R10, R11, R152, RZ ;  /* 0x000000980b0a7224 */ /* 0x000fce00078e02ff */
.L_x_215:
[----:B------:R-:W-:Y:S05]  /*5560*/  BSYNC B1 ;  /* 0x0000000000017941 */ /* 0x000fea0003800000 */
.L_x_214:
[----:B-1----:R-:W-:Y:S01]  /*5570*/  @!P5 IMAD R11, R112, R153, R10 ;  /* 0x00000099700bd224 */ /* 0x002fe200078e020a */
[----:B------:R-:W-:Y:S04]  /*5580*/  BSSY B1, `(.L_x_216) ;  /* 0x0000006000017945 */ /* 0x000fe80003800000 */
[----:B------:R1:W-:Y:S01]  /*5590*/  @!P5 STG.E.U8 desc[UR36][R4.64+0xb0], R11 ;  /* 0x0000b00b0400d986 */ /* 0x0003e2000c101124 */
[----:B------:R-:W-:Y:S05]  /*55a0*/  @P2 BRA `(.L_x_217) ;  /* 0x00000000000c2947 */ /* 0x000fea0003800000 */
[----:B------:R-:W1:Y:S02]  /*55b0*/  LDG.E.U8 R164, desc[UR36][R2.64+0xb1] ;  /* 0x0000b12402a47981 */ /* 0x000e64000c1e1100 */
[----:B-1----:R-:W-:-:S05]  /*55c0*/  PRMT R11, R164, 0x8880, RZ ;  /* 0x00008880a40b7816 */ /* 0x002fca00000000ff */
[----:B------:R-:W-:-:S07]  /*55d0*/  IMAD R10, R11, R152, RZ ;  /* 0x000000980b0a7224 */ /* 0x000fce00078e02ff */
.L_x_217:
[----:B------:R-:W-:Y:S05]  /*55e0*/  BSYNC B1 ;  /* 0x0000000000017941 */ /* 0x000fea0003800000 */
.L_x_216:
        /* <DEDUP_REMOVED lines=11> */
.L_x_219:
[----:B------:R-:W-:Y:S05]  /*56a0*/  BSYNC B1 ;  /* 0x0000000000017941 */ /* 0x000fea0003800000 */
.L_x_218:
[----:B-1----:R-:W-:Y:S01]  /*56b0*/  @!P4 IMAD R11, R114, R153, R10 ;  /* 0x00000099720bc224 */ /* 0x002fe200078e020a */
[----:B------:R-:W-:Y:S04]  /*56c0*/  BSSY B1, `(.L_x_220) ;  /* 0x0000006000017945 */ /* 0x000fe80003800000 */
[----:B------:R1:W-:Y:S01]  /*56d0*/  @!P4 STG.E.U8 desc[UR36][R6.64+0xb0], R11 ;  /* 0x0000b00b0600c986 */ /* 0x0003e2000c101124 */
[----:B------:R-:W-:Y:S05]  /*56e0*/  @P3 BRA `(.L_x_221) ;  /* 0x00000000000c3947 */ /* 0x000fea0003800000 */
[----:B------:R-:W1:Y:S02]  /*56f0*/  LDG.E.U8 R164, desc[UR36][R8.64+0xb1] ;  /* 0x0000b12408a47981 */ /* 0x000e64000c1e1100 */
[----:B-1----:R-:W-:-:S05]  /*5700*/  PRMT R11, R164, 0x8880, RZ ;  /* 0x00008880a40b7816 */ /* 0x002fca00000000ff */
[----:B------:R-:W-:-:S07]  /*5710*/  IMAD R10, R11, R152, RZ ;  /* 0x000000980b0a7224 */ /* 0x000fce00078e02ff */
.L_x_221:
[----:B------:R-:W-:Y:S05]  /*5720*/  BSYNC B1 ;  /* 0x0000000000017941 */ /* 0x000fea0003800000 */
.L_x_220:
[----:B------:R-:W-:Y:S01]  /*5730*/  @!P3 IMAD R115, R115, R153, R10 ;  /* 0x000000997373b224 */ /* 0x000fe200078e020a */
[----:B------:R-:W-:Y:S04]  /*5740*/  BSSY B1, `(.L_x_222) ;  /* 0x0000006000017945 */ /* 0x000fe80003800000 */
[----:B------:R0:W-:Y:S01]  /*5750*/  @!P3 STG.E.U8 desc[UR36][R6.64+0xb1], R115 ;  /* 0x0000b1730600b986 */ /* 0x0001e2000c101124 */
[----:B------:R-:W-:Y:S05]  /*5760*/  @P5 BRA `(.L_x_223) ;  /* 0x00000000000c5947 */ /* 0x000fea0003800000 */
[----:B------:R-:W1:Y:S02]  /*5770*/  LDG.E.U8 R164, desc[UR36][R2.64+0xb8] ;  /* 0x0000b82402a47981 */ /* 0x000e64000c1e1100 */
[----:B-1----:R-:W-:-:S05]  /*5780*/  PRMT R11, R164, 0x8880, RZ ;  /* 0x00008880a40b7816 */ /* 0x002fca00000000ff */
[----:B------:R-:W-:-:S07]  /*5790*/  IMAD R10, R11, R152, RZ ;  /* 0x000000980b0a7224 */ /* 0x000fce00078e02ff */
.L_x_223:
[----:B------:R-:W-:Y:S05]  /*57a0*/  BSYNC B1 ;  /* 0x0000000000017941 */ /* 0x000fea0003800000 */
.L_x_222:
[----:B-1----:R-:W-:Y:S01]  /*57b0*/  @!P5 IMAD R11, R116, R153, R10 ;  /* 0x00000099740bd224 */ /* 0x002fe200078e020a */
[----:B------:R-:W-:Y:S04]  /*57c0*/  BSSY B1, `(.L_x_224) ;  /* 0x0000006000017945 */ /* 0x000fe80003800000 */
[----:B------:R1:W-:Y:S01]  /*57d0*/  @!P5 STG.E.U8 desc[UR36][R4.64+0xb8], R11 ;  /* 0x0000b80b0400d986 */ /* 0x0003e2000c101124 */
[----:B------:R-:W-:Y:S05]  /*57e0*/  @P2 BRA `(.L_x_225) ;  /* 0x00000000000c2947 */ /* 0x000fea0003800000 */
[----:B------:R-:W1:Y:S02]  /*57f0*/  LDG.E.U8 R164, desc[UR36][R2.64+0xb9] ;  /* 0x0000b92402a47981 */ /* 0x000e64000c1e1100 */
[----:B-1----:R-:W-:-:S05]  /*5800*/  PRMT R11, R164, 0x8880, RZ ;  /* 0x00008880a40b7816 */ /* 0x002fca00000000ff */
[----:B------:R-:W-:-:S07]  /*5810*/  IMAD R10, R11, R152, RZ ;  /* 0x000000980b0a7224 */ /* 0x000fce00078e02ff */
.L_x_225:
[----:B------:R-:W-:Y:S05]  /*5820*/  BSYNC B1 ;  /* 0x0000000000017941 */ /* 0x000fea0003800000 */
.L_x_224:
        /* <DEDUP_REMOVED lines=11> */
.L_x_227:
[----:B------:R-:W-:Y:S05]  /*58e0*/  BSYNC B1 ;  /* 0x0000000000017941 */ /* 0x000fea0003800000 */
.L_x_226:
[----:B-1----:R-:W-:Y:S01]  /*58f0*/  @!P4 IMAD R11, R118, R153, R10 ;  /* 0x00000099760bc224 */ /* 0x002fe200078e020a */
[----:B------:R-:W-:Y:S04]  /*5900*/  BSSY B1, `(.L_x_228) ;  /* 0x0000006000017945 */ /* 0x000fe80003800000 */
[----:B------:R1:W-:Y:S01]  /*5910*/  @!P4 STG.E.U8 desc[UR36][R6.64+0xb8], R11 ;  /* 0x0000b80b0600c986 */ /* 0x0003e2000c101124 */
[----:B------:R-:W-:Y:S05]  /*5920*/  @P3 BRA `(.L_x_229) ;  /* 0x00000000000c3947 */ /* 0x000fea0003800000 */
[----:B------:R-:W1:Y:S02]  /*5930*/  LDG.E.U8 R164, desc[UR36][R8.64+0xb9] ;  /* 0x0000b92408a47981 */ /* 0x000e64000c1e1100 */
[----:B-1----:R-:W-:-:S05]  /*5940*/  PRMT R11, R164, 0x8880, RZ ;  /* 0x00008880a40b7816 */ /* 0x002fca00000000ff */
[----:B------:R-:W-:-:S07]  /*5950*/  IMAD R10, R11, R152, RZ ;  /* 0x000000980b0a7224 */ /* 0x000fce00078e02ff */
.L_x_229:
[----:B------:R-:W-:Y:S05]  /*5960*/  BSYNC B1 ;  /* 0x0000000000017941 */ /* 0x000fea0003800000 */
.L_x_228:
[----:B------:R-:W-:Y:S01]  /*5970*/  @!P3 IMAD R119, R119, R153, R10 ;  /* 0x000000997777b224 */ /* 0x000fe200078e020a */
[----:B------:R-:W-:Y:S04]  /*5980*/  BSSY B1, `(.L_x_230) ;  /* 0x0000006000017945 */ /* 0x000fe80003800000 */
[----:B------:R0:W-:Y:S01]  /*5990*/  @!P3 STG.E.U8 desc[UR36][R6.64+0xb9], R119 ;  /* 0x0000b9770600b986 */ /* 0x0001e2000c101124 */
[----:B------:R-:W-:Y:S05]  /*59a0*/  @P5 BRA `(.L_x_231) ;  /* 0x00000000000c5947 */ /* 0x000fea0003800000 */
[----:B------:R-:W1:Y:S02]  /*59b0*/  LDG.E.U8 R164, desc[UR36][R2.64+0xc0] ;  /* 0x0000c02402a47981 */ /* 0x000e64000c1e1100 */
[----:B-1----:R-:W-:-:S05]  /*59c0*/  PRMT R11, R164, 0x8880, RZ ;  /* 0x00008880a40b7816 */ /* 0x002fca00000000ff */
[----:B------:R-:W-:-:S07]  /*59d0*/  IMAD R10, R11, R152, RZ ;  /* 0x000000980b0a7224 */ /* 0x000fce00078e02ff */
.L_x_231:
[----:B------:R-:W-:Y:S05]  /*59e0*/  BSYNC B1 ;  /* 0x0000000000017941 */ /* 0x000fea0003800000 */
.L_x_230:
[----:B-1----:R-:W-:Y:S01]  /*59f0*/  @!P5 IMAD R11, R120, R153, R10 ;  /* 0x00000099780bd224 */ /* 0x002fe200078e020a */
[----:B------:R-:W-:Y:S04]  /*5a00*/  BSSY B1, `(.L_x_232) ;  /* 0x0000006000017945 */ /* 0x000fe80003800000 */
[----:B------:R1:W-:Y:S01]  /*5a10*/  @!P5 STG.E.U8 desc[UR36][R4.64+0xc0], R11 ;  /* 0x0000c00b0400d986 */ /* 0x0003e2000c101124 */
[----:B------:R-:W-:Y:S05]  /*5a20*/  @P2 BRA `(.L_x_233) ;  /* 0x00000000000c2947 */ /* 0x000fea0003800000 */
[----:B------:R-:W1:Y:S02]  /*5a30*/  LDG.E.U8 R164, desc[UR36][R2.64+0xc1] ;  /* 0x0000c12402a47981 */ /* 0x000e64000c1e1100 */
[----:B-1----:R-:W-:-:S05]  /*5a40*/  PRMT R11, R164, 0x8880, RZ ;  /* 0x00008880a40b7816 */ /* 0x002fca00000000ff */
[----:B------:R-:W-:-:S07]  /*5a50*/  IMAD R10, R11, R152, RZ ;  /* 0x000000980b0a7224 */ /* 0x000fce00078e02ff */
.L_x_233:
[----:B------:R-:W-:Y:S05]  /*5a60*/  BSYNC B1 ;  /* 0x0000000000017941 */ /* 0x000fea0003800000 */
.L_x_232:
        /* <DEDUP_REMOVED lines=11> */
.L_x_235:
[----:B------:R-:W-:Y:S05]  /*5b20*/  BSYNC B1 ;  /* 0x0000000000017941 */ /* 0x000fea0003800000 */
.L_x_234:
[----:B-1----:R-:W-:Y:S01]  /*5b30*/  @!P4 IMAD R11, R122, R153, R10 ;  /* 0x000000997a0bc224 */ /* 0x002fe200078e020a */
[----:B------:R-:W-:Y:S04]  /*5b40*/  BSSY B1, `(.L_x_236) ;  /* 0x0000006000017945 */ /* 0x000fe80003800000 */
[----:B------:R1:W-:Y:S01]  /*5b50*/  @!P4 STG.E.U8 desc[UR36][R6.64+0xc0], R11 ;  /* 0x0000c00b0600c986 */ /* 0x0003e2000c101124 */
[----:B------:R-:W-:Y:S05]  /*5b60*/  @P3 BRA `(.L_x_237) ;  /* 0x00000000000c3947 */ /* 0x000fea0003800000 */
[----:B------:R-:W1:Y:S02]  /*5b70*/  LDG.E.U8 R164, desc[UR36][R8.64+0xc1] ;  /* 0x0000c12408a47981 */ /* 0x000e64000c1e1100 */
[----:B-1----:R-:W-:-:S05]  /*5b80*/  PRMT R11, R164, 0x8880, RZ ;  /* 0x00008880a40b7816 */ /* 0x002fca00000000ff */
[----:B------:R-:W-:-:S07]  /*5b90*/  IMAD R10, R11, R152, RZ ;  /* 0x000000980b0a7224 */ /* 0x000fce00078e02ff */
.L_x_237:
[----:B------:R-:W-:Y:S05]  /*5ba0*/  BSYNC B1 ;  /* 0x0000000000017941 */ /* 0x000fea0003800000 */
.L_x_236:
[----:B------:R-:W-:Y:S01]  /*5bb0*/  @!P3 IMAD R123, R123, R153, R10 ;  /* 0x000000997b7bb224 */ /* 0x000fe200078e020a */
[----:B------:R-:W-:Y:S04]  /*5bc0*/  BSSY B1, `(.L_x_238) ;  /* 0x0000006000017945 */ /* 0x000fe80003800000 */
[----:B------:R0:W-:Y:S01]  /*5bd0*/  @!P3 STG.E.U8 desc[UR36][R6.64+0xc1], R123 ;  /* 0x0000c17b0600b986 */ /* 0x0001e2000c101124 */
[----:B------:R-:W-:Y:S05]  /*5be0*/  @P5 BRA `(.L_x_239) ;  /* 0x00000000000c5947 */ /* 0x000fea0003800000 */
[----:B------:R-:W1:Y:S02]  /*5bf0*/  LDG.E.U8 R164, desc[UR36][R2.64+0xc8] ;  /* 0x0000c82402a47981 */ /* 0x000e64000c1e1100 */
[----:B-1----:R-:W-:-:S05]  /*5c00*/  PRMT R11, R164, 0x8880, RZ ;  /* 0x00008880a40b7816 */ /* 0x002fca00000000ff */
[----:B------:R-:W-:-:S07]  /*5c10*/  IMAD R10, R11, R152, RZ ;  /* 0x000000980b0a7224 */ /* 0x000fce00078e02ff */
.L_x_239:
[----:B------:R-:W-:Y:S05]  /*5c20*/  BSYNC B1 ;  /* 0x0000000000017941 */ /* 0x000fea0003800000 */
.L_x_238:
[----:B-1----:R-:W-:Y:S01]  /*5c30*/  @!P5 IMAD R11, R124, R153, R10 ;  /* 0x000000997c0bd224 */ /* 0x002fe200078e020a */
[----:B------:R-:W-:Y:S04]  /*5c40*/  BSSY B1, `(.L_x_240) ;  /* 0x0000006000017945 */ /* 0x000fe80003800000 */
[----:B------:R1:W-:Y:S01]  /*5c50*/  @!P5 STG.E.U8 desc[UR36][R4.64+0xc8], R11 ;  /* 0x0000c80b0400d986 */ /* 0x0003e2000c101124 */
[----:B------:R-:W-:Y:S05]  /*5c60*/  @P2 BRA `(.L_x_241) ;  /* 0x00000000000c2947 */ /* 0x000fea0003800000 */
[----:B------:R-:W1:Y:S02]  /*5c70*/  LDG.E.U8 R164, desc[UR36][R2.64+0xc9] ;  /* 0x0000c92402a47981 */ /* 0x000e64000c1e1100 */
[----:B-1----:R-:W-:-:S05]  /*5c80*/  PRMT R11, R164, 0x8880, RZ ;  /* 0x00008880a40b7816 */ /* 0x002fca00000000ff */
[----:B------:R-:W-:-:S07]  /*5c90*/  IMAD R10, R11, R152, RZ ;  /* 0x000000980b0a7224 */ /* 0x000fce00078e02ff */
.L_x_241:
[----:B------:R-:W-:Y:S05]  /*5ca0*/  BSYNC B1 ;  /* 0x0000000000017941 */ /* 0x000fea0003800000 */
.L_x_240:
        /* <DEDUP_REMOVED lines=11> */
.L_x_243:
[----:B------:R-:W-:Y:S05]  /*5d60*/  BSYNC B1 ;  /* 0x0000000000017941 */ /* 0x000fea0003800000 */
.L_x_242:
[----:B-1----:R-:W-:Y:S01]  /*5d70*/  @!P4 IMAD R11, R126, R153, R10 ;  /* 0x000000997e0bc224 */ /* 0x002fe200078e020a */
[----:B------:R-:W-:Y:S04]  /*5d80*/  BSSY B1, `(.L_x_244) ;  /* 0x0000006000017945 */ /* 0x000fe80003800000 */
[----:B------:R1:W-:Y:S01]  /*5d90*/  @!P4 STG.E.U8 desc[UR36][R6.64+0xc8], R11 ;  /* 0x0000c80b0600c986 */ /* 0x0003e2000c101124 */
[----:B------:R-:W-:Y:S05]  /*5da0*/  @P3 BRA `(.L_x_245) ;  /* 0x00000000000c3947 */ /* 0x000fea0003800000 */
[----:B------:R-:W1:Y:S02]  /*5db0*/  LDG.E.U8 R164, desc[UR36][R8.64+0xc9] ;  /* 0x0000c92408a47981 */ /* 0x000e64000c1e1100 */
[----:B-1----:R-:W-:-:S05]  /*5dc0*/  PRMT R11, R164, 0x8880, RZ ;  /* 0x00008880a40b7816 */ /* 0x002fca00000000ff */
[----:B------:R-:W-:-:S07]  /*5dd0*/  IMAD R10, R11, R152, RZ ;  /* 0x000000980b0a7224 */ /* 0x000fce00078e02ff */
.L_x_245:
[----:B------:R-:W-:Y:S05]  /*5de0*/  BSYNC B1 ;  /* 0x0000000000017941 */ /* 0x000fea0003800000 */
.L_x_244:
[----:B------:R-:W-:Y:S01]  /*5df0*/  @!P3 IMAD R127, R127, R153, R10 ;  /* 0x000000997f7fb224 */ /* 0x000fe200078e020a */
[----:B------:R-:W-:Y:S04]  /*5e00*/  BSSY B1, `(.L_x_246) ;  /* 0x0000006000017945 */ /* 0x000fe80003800000 */
[----:B------:R0:W-:Y:S01]  /*5e10*/  @!P3 STG.E.U8 desc[UR36][R6.64+0xc9], R127 ;  /* 0x0000c97f0600b986 */ /* 0x0001e2000c101124 */
[----:B------:R-:W-:Y:S05]  /*5e20*/  @P5 BRA `(.L_x_247) ;  /* 0x00000000000c5947 */ /* 0x000fea0003800000 */
[----:B------:R-:W1:Y:S02]  /*5e30*/  LDG.E.U8 R164, desc[UR36][R2.64+0xd0] ;  /* 0x0000d02402a47981 */ /* 0x000e64000c1e1100 */
[----:B-1----:R-:W-:-:S05]  /*5e40*/  PRMT R11, R164, 0x8880, RZ ;  /* 0x00008880a40b7816 */ /* 0x002fca00000000ff */
[----:B------:R-:W-:-:S07]  /*5e50*/  IMAD R10, R11, R152, RZ ;  /* 0x000000980b0a7224 */ /* 0x000fce00078e02ff */
.L_x_247:
[----:B------:R-:W-:Y:S05]  /*5e60*/  BSYNC B1 ;  /* 0x0000000000017941 */ /* 0x000fea0003800000 */
.L_x_246:
[----:B-1----:R-:W-:Y:S01]  /*5e70*/  @!P5 IMAD R11, R128, R153, R10 ;  /* 0x00000099800bd224 */ /* 0x002fe200078e020a */
[----:B------:R-:W-:Y:S04]  /*5e80*/  BSSY B1, `(.L_x_248) ;  /* 0x0000006000017945 */ /* 0x000fe80003800000 */
[----:B------:R1:W-:Y:S01]  /*5e90*/  @!P5 STG.E.U8 desc[UR36][R4.64+0xd0], R11 ;  /* 0x0000d00b0400d986 */ /* 0x0003e2000c101124 */
[----:B------:R-:W-:Y:S05]  /*5ea0*/  @P2 BRA `(.L_x_249) ;  /* 0x00000000000c2947 */ /* 0x000fea0003800000 */
[----:B------:R-:W1:Y:S02]  /*5eb0*/  LDG.E.U8 R164, desc[UR36][R2.64+0xd1] ;  /* 0x0000d12402a47981 */ /* 0x000e64000c1e1100 */
[----:B-1----:R-:W-:-:S05]  /*5ec0*/  PRMT R11, R164, 0x8880, RZ ;  /* 0x00008880a40b7816 */ /* 0x002fca00000000ff */
[----:B------:R-:W-:-:S07]  /*5ed0*/  IMAD R10, R11, R152, RZ ;  /* 0x000000980b0a7224 */ /* 0x000fce00078e02ff */
.L_x_249:
[----:B------:R-:W-:Y:S05]  /*5ee0*/  BSYNC B1 ;  /* 0x0000000000017941 */ /* 0x000fea0003800000 */
.L_x_248:
        /* <DEDUP_REMOVED lines=11> */
.L_x_251:
[----:B------:R-:W-:Y:S05]  /*5fa0*/  BSYNC B1 ;  /* 0x0000000000017941 */ /* 0x000fea0003800000 */
.L_x_250:
[----:B-1----:R-:W-:Y:S01]  /*5fb0*/  @!P4 IMAD R11, R130, R153, R10 ;  /* 0x00000099820bc224 */ /* 0x002fe200078e020a */
[----:B------:R-:W-:Y:S04]  /*5fc0*/  BSSY B1, `(.L_x_252) ;  /* 0x0000006000017945 */ /* 0x000fe80003800000 */
[----:B------:R1:W-:Y:S01]  /*5fd0*/  @!P4 STG.E.U8 desc[UR36][R6.64+0xd0], R11 ;  /* 0x0000d00b0600c986 */ /* 0x0003e2000c101124 */
[----:B------:R-:W-:Y:S05]  /*5fe0*/  @P3 BRA `(.L_x_253) ;  /* 0x00000000000c3947 */ /* 0x000fea0003800000 */
[----:B------:R-:W1:Y:S02]  /*5ff0*/  LDG.E.U8 R164, desc[UR36][R8.64+0xd1] ;  /* 0x0000d12408a47981 */ /* 0x000e64000c1e1100 */
[----:B-1----:R-:W-:-:S05]  /*6000*/  PRMT R11, R164, 0x8880, RZ ;  /* 0x00008880a40b7816 */ /* 0x002fca00000000ff */
[----:B------:R-:W-:-:S07]  /*6010*/  IMAD R10, R11, R152, RZ ;  /* 0x000000980b0a7224 */ /* 0x000fce00078e02ff */
.L_x_253:
[----:B------:R-:W-:Y:S05]  /*6020*/  BSYNC B1 ;  /* 0x0000000000017941 */ /* 0x000fea0003800000 */
.L_x_252:
[----:B------:R-:W-:Y:S01]  /*6030*/  @!P3 IMAD R131, R131, R153, R10 ;  /* 0x000000998383b224 */ /* 0x000fe200078e020a */
[----:B------:R-:W-:Y:S04]  /*6040*/  BSSY B1, `(.L_x_254) ;  /* 0x0000006000017945 */ /* 0x000fe80003800000 */
[----:B------:R0:W-:Y:S01]  /*6050*/  @!P3 STG.E.U8 desc[UR36][R6.64+0xd1], R131 ;  /* 0x0000d1830600b986 */ /* 0x0001e2000c101124 */
[----:B------:R-:W-:Y:S05]  /*6060*/  @P5 BRA `(.L_x_255) ;  /* 0x00000000000c5947 */ /* 0x000fea0003800000 */
[----:B------:R-:W1:Y:S02]  /*6070*/  LDG.E.U8 R164, desc[UR36][R2.64+0xd8] ;  /* 0x0000d82402a47981 */ /* 0x000e64000c1e1100 */
[----:B-1----:R-:W-:-:S05]  /*6080*/  PRMT R11, R164, 0x8880, RZ ;  /* 0x00008880a40b7816 */ /* 0x002fca00000000ff */
[----:B------:R-:W-:-:S07]  /*6090*/  IMAD R10, R11, R152, RZ ;  /* 0x000000980b0a7224 */ /* 0x000fce00078e02ff */
.L_x_255:
[----:B------:R-:W-:Y:S05]  /*60a0*/  BSYNC B1 ;  /* 0x0000000000017941 */ /* 0x000fea0003800000 */
.L_x_254:
[----:B-1----:R-:W-:Y:S01]  /*60b0*/  @!P5 IMAD R11, R132, R153, R10 ;  /* 0x00000099840bd224 */ /* 0x002fe200078e020a */
[----:B------:R-:W-:Y:S04]  /*60c0*/  BSSY B1, `(.L_x_256) ;  /* 0x0000006000017945 */ /* 0x000fe80003800000 */
[----:B------:R1:W-:Y:S01]  /*60d0*/  @!P5 STG.E.U8 desc[UR36][R4.64+0xd8], R11 ;  /* 0x0000d80b0400d986 */ /* 0x0003e2000c101124 */
[----:B------:R-:W-:Y:S05]  /*60e0*/  @P2 BRA `(.L_x_257) ;  /* 0x00000000000c2947 */ /* 0x000fea0003800000 */
[----:B------:R-:W1:Y:S02]  /*60f0*/  LDG.E.U8 R164, desc[UR36][R2.64+0xd9] ;  /* 0x0000d92402a47981 */ /* 0x000e64000c1e1100 */
[----:B-1----:R-:W-:-:S05]  /*6100*/  PRMT R11, R164, 0x8880, RZ ;  /* 0x00008880a40b7816 */ /* 0x002fca00000000ff */
[----:B------:R-:W-:-:S07]  /*6110*/  IMAD R10, R11, R152, RZ ;  /* 0x000000980b0a7224 */ /* 0x000fce00078e02ff */
.L_x_257:
[----:B------:R-:W-:Y:S05]  /*6120*/  BSYNC B1 ;  /* 0x0000000000017941 */ /* 0x000fea0003800000 */
.L_x_256:
        /* <DEDUP_REMOVED lines=11> */
.L_x_259:
[----:B------:R-:W-:Y:S05]  /*61e0*/  BSYNC B1 ;  /* 0x0000000000017941 */ /* 0x000fea0003800000 */
.L_x_258:
[----:B-1----:R-:W-:Y:S01]  /*61f0*/  @!P4 IMAD R11, R134, R153, R10 ;  /* 0x00000099860bc224 */ /* 0x002fe200078e020a */
[----:B------:R-:W-:Y:S04]  /*6200*/  BSSY B1, `(.L_x_260) ;  /* 0x0000006000017945 */ /* 0x000fe80003800000 */
[----:B------:R1:W-:Y:S01]  /*6210*/  @!P4 STG.E.U8 desc[UR36][R6.64+0xd8], R11 ;  /* 0x0000d80b0600c986 */ /* 0x0003e2000c101124 */
[----:B------:R-:W-:Y:S05]  /*6220*/  @P3 BRA `(.L_x_261) ;  /* 0x00000000000c3947 */ /* 0x000fea0003800000 */
[----:B------:R-:W1:Y:S02]  /*6230*/  LDG.E.U8 R164, desc[UR36][R8.64+0xd9] ;  /* 0x0000d92408a47981 */ /* 0x000e64000c1e1100 */
[----:B-1----:R-:W-:-:S05]  /*6240*/  PRMT R11, R164, 0x8880, RZ ;  /* 0x00008880a40b7816 */ /* 0x002fca00000000ff */
[----:B------:R-:W-:-:S07]  /*6250*/  IMAD R10, R11, R152, RZ ;  /* 0x000000980b0a7224 */ /* 0x000fce00078e02ff */
.L_x_261:
[----:B------:R-:W-:Y:S05]  /*6260*/  BSYNC B1 ;  /* 0x0000000000017941 */ /* 0x000fea0003800000 */
.L_x_260:
[----:B------:R-:W-:Y:S01]  /*6270*/  @!P3 IMAD R135, R135, R153, R10 ;  /* 0x000000998787b224 */ /* 0x000fe200078e020a */
[----:B------:R-:W-:Y:S04]  /*6280*/  BSSY B1, `(.L_x_262) ;  /* 0x0000006000017945 */ /* 0x000fe80003800000 */
[----:B------:R0:W-:Y:S01]  /*6290*/  @!P3 STG.E.U8 desc[UR36][R6.64+0xd9], R135 ;  /* 0x0000d9870600b986 */ /* 0x0001e2000c101124 */
[----:B------:R-:W-:Y:S05]  /*62a0*/  @P5 BRA `(.L_x_263) ;  /* 0x00000000000c5947 */ /* 0x000fea0003800000 */
[----:B------:R-:W1:Y:S02]  /*62b0*/  LDG.E.U8 R164, desc[UR36][R2.64+0xe0] ;  /* 0x0000e02402a47981 */ /* 0x000e64000c1e1100 */
[----:B-1----:R-:W-:-:S05]  /*62c0*/  PRMT R11, R164, 0x8880, RZ ;  /* 0x00008880a40b7816 */ /* 0x002fca00000000ff */
[----:B------:R-:W-:-:S07]  /*62d0*/  IMAD R10, R11, R152, RZ ;  /* 0x000000980b0a7224 */ /* 0x000fce00078e02ff */
.L_x_263:
[----:B------:R-:W-:Y:S05]  /*62e0*/  BSYNC B1 ;  /* 0x0000000000017941 */ /* 0x000fea0003800000 */
.L_x_262:
[----:B-1----:R-:W-:Y:S01]  /*62f0*/  @!P5 IMAD R11, R136, R153, R10 ;  /* 0x00000099880bd224 */ /* 0x002fe200078e020a */
[----:B------:R-:W-:Y:S04]  /*6300*/  BSSY B1, `(.L_x_264) ;  /* 0x0000006000017945 */ /* 0x000fe80003800000 */
[----:B------:R1:W-:Y:S01]  /*6310*/  @!P5 STG.E.U8 desc[UR36][R4.64+0xe0], R11 ;  /* 0x0000e00b0400d986 */ /* 0x0003e2000c101124 */
[----:B------:R-:W-:Y:S05]  /*6320*/  @P2 BRA `(.L_x_265) ;  /* 0x00000000000c2947 */ /* 0x000fea0003800000 */
[----:B------:R-:W1:Y:S02]  /*6330*/  LDG.E.U8 R164, desc[UR36][R2.64+0xe1] ;  /* 0x0000e12402a47981 */ /* 0x000e64000c1e1100 */
[----:B-1----:R-:W-:-:S05]  /*6340*/  PRMT R11, R164, 0x8880, RZ ;  /* 0x00008880a40b7816 */ /* 0x002fca00000000ff */
[----:B------:R-:W-:-:S07]  /*6350*/  IMAD R10, R11, R152, RZ ;  /* 0x000000980b0a7224 */ /* 0x000fce00078e02ff */
.L_x_265:
[----:B------:R-:W-:Y:S05]  /*6360*/  BSYNC B1 ;  /* 0x0000000000017941 */ /* 0x000fea0003800000 */
.L_x_264:
        /* <DEDUP_REMOVED lines=11> */
.L_x_267:
[----:B------:R-:W-:Y:S05]  /*6420*/  BSYNC B1 ;  /* 0x0000000000017941 */ /* 0x000fea0003800000 */
.L_x_266:
[----:B-1----:R-:W-:Y:S01]  /*6430*/  @!P4 IMAD R11, R138, R153, R10 ;  /* 0x000000998a0bc224 */ /* 0x002fe200078e020a */
[----:B------:R-:W-:Y:S04]  /*6440*/  BSSY B1, `(.L_x_268) ;  /* 0x0000006000017945 */ /* 0x000fe80003800000 */
[----:B------:R1:W-:Y:S01]  /*6450*/  @!P4 STG.E.U8 desc[UR36][R6.64+0xe0], R11 ;  /* 0x0000e00b0600c986 */ /* 0x0003e2000c101124 */
[----:B------:R-:W-:Y:S05]  /*6460*/  @P3 BRA `(.L_x_269) ;  /* 0x00000000000c3947 */ /* 0x000fea0003800000 */
[----:B------:R-:W1:Y:S02]  /*6470*/  LDG.E.U8 R164, desc[UR36][R8.64+0xe1] ;  /* 0x0000e12408a47981 */ /* 0x000e64000c1e1100 */
[----:B-1----:R-:W-:-:S05]  /*6480*/  PRMT R11, R164, 0x8880, RZ ;  /* 0x00008880a40b7816 */ /* 0x002fca00000000ff */
[----:B------:R-:W-:-:S07]  /*6490*/  IMAD R10, R11, R152, RZ ;  /* 0x000000980b0a7224 */ /* 0x000fce00078e02ff */
.L_x_269:
[----:B------:R-:W-:Y:S05]  /*64a0*/  BSYNC B1 ;  /* 0x0000000000017941 */ /* 0x000fea0003800000 */
.L_x_268:
[----:B------:R-:W-:Y:S01]  /*64b0*/  @!P3 IMAD R139, R139, R153, R10 ;  /* 0x000000998b8bb224 */ /* 0x000fe200078e020a */
[----:B------:R-:W-:Y:S04]  /*64c0*/  BSSY B1, `(.L_x_270) ;  /* 0x0000006000017945 */ /* 0x000fe80003800000 */
[----:B------:R0:W-:Y:S01]  /*64d0*/  @!P3 STG.E.U8 desc[UR36][R6.64+0xe1], R139 ;  /* 0x0000e18b0600b986 */ /* 0x0001e2000c101124 */
[----:B------:R-:W-:Y:S05]  /*64e0*/  @P5 BRA `(.L_x_271) ;  /* 0x00000000000c5947 */ /* 0x000fea0003800000 */
[----:B------:R-:W1:Y:S02]  /*64f0*/  LDG.E.U8 R164, desc[UR36][R2.64+0xe8] ;  /* 0x0000e82402a47981 */ /* 0x000e64000c1e1100 */
[----:B-1----:R-:W-:-:S05]  /*6500*/  PRMT R11, R164, 0x8880, RZ ;  /* 0x00008880a40b7816 */ /* 0x002fca00000000ff */
[----:B------:R-:W-:-:S07]  /*6510*/  IMAD R10, R11, R152, RZ ;  /* 0x000000980b0a7224 */ /* 0x000fce00078e02ff */
.L_x_271:
[----:B------:R-:W-:Y:S05]  /*6520*/  BSYNC B1 ;  /* 0x0000000000017941 */ /* 0x000fea0003800000 */
.L_x_270:
[----:B-1----:R-:W-:Y:S01]  /*6530*/  @!P5 IMAD R11, R140, R153, R10 ;  /* 0x000000998c0bd224 */ /* 0x002fe200078e020a */
[----:B------:R-:W-:Y:S04]  /*6540*/  BSSY B1, `(.L_x_272) ;  /* 0x0000006000017945 */ /* 0x000fe80003800000 */
[----:B------:R1:W-:Y:S01]  /*6550*/  @!P5 STG.E.U8 desc[UR36][R4.64+0xe8], R11 ;  /* 0x0000e80b0400d986 */ /* 0x0003e2000c101124 */
[----:B------:R-:W-:Y:S05]  /*6560*/  @P2 BRA `(.L_x_273) ;  /* 0x00000000000c2947 */ /* 0x000fea0003800000 */
[----:B------:R-:W1:Y:S02]  /*6570*/  LDG.E.U8 R164, desc[UR36][R2.64+0xe9] ;  /* 0x0000e92402a47981 */ /* 0x000e64000c1e1100 */
[----:B-1----:R-:W-:-:S05]  /*6580*/  PRMT R11, R164, 0x8880, RZ ;  /* 0x00008880a40b7816 */ /* 0x002fca00000000ff */
[----:B------:R-:W-:-:S07]  /*6590*/  IMAD R10, R11, R152, RZ ;  /* 0x000000980b0a7224 */ /* 0x000fce00078e02ff */
.L_x_273:
[----:B------:R-:W-:Y:S05]  /*65a0*/  BSYNC B1 ;  /* 0x0000000000017941 */ /* 0x000fea0003800000 */
.L_x_272:
        /* <DEDUP_REMOVED lines=11> */
.L_x_275:
[----:B------:R-:W-:Y:S05]  /*6660*/  BSYNC B1 ;  /* 0x0000000000017941 */ /* 0x000fea0003800000 */
.L_x_274:
[----:B-1----:R-:W-:Y:S01]  /*6670*/  @!P4 IMAD R11, R142, R153, R10 ;  /* 0x000000998e0bc224 */ /* 0x002fe200078e020a */
[----:B------:R-:W-:Y:S04]  /*6680*/  BSSY B1, `(.L_x_276) ;  /* 0x0000006000017945 */ /* 0x000fe80003800000 */
[----:B------:R1:W-:Y:S01]  /*6690*/  @!P4 STG.E.U8 desc[UR36][R6.64+0xe8], R11 ;  /* 0x0000e80b0600c986 */ /* 0x0003e2000c101124 */
[----:B------:R-:W-:Y:S05]  /*66a0*/  @P3 BRA `(.L_x_277) ;  /* 0x00000000000c3947 */ /* 0x000fea0003800000 */
[----:B------:R-:W1:Y:S02]  /*66b0*/  LDG.E.U8 R164, desc[UR36][R8.64+0xe9] ;  /* 0x0000e92408a47981 */ /* 0x000e64000c1e1100 */
[----:B-1----:R-:W-:-:S05]  /*66c0*/  PRMT R11, R164, 0x8880, RZ ;  /* 0x00008880a40b7816 */ /* 0x002fca00000000ff */
[----:B------:R-:W-:-:S07]  /*66d0*/  IMAD R10, R11, R152, RZ ;  /* 0x000000980b0a7224 */ /* 0x000fce00078e02ff */
.L_x_277:
[----:B------:R-:W-:Y:S05]  /*66e0*/  BSYNC B1 ;  /* 0x0000000000017941 */ /* 0x000fea0003800000 */
.L_x_276:
[----:B------:R-:W-:Y:S01]  /*66f0*/  @!P3 IMAD R143, R143, R153, R10 ;  /* 0x000000998f8fb224 */ /* 0x000fe200078e020a */
[----:B------:R-:W-:Y:S04]  /*6700*/  BSSY B1, `(.L_x_278) ;  /* 0x0000006000017945 */ /* 0x000fe80003800000 */
[----:B------:R0:W-:Y:S01]  /*6710*/  @!P3 STG.E.U8 desc[UR36][R6.64+0xe9], R143 ;  /* 0x0000e98f0600b986 */ /* 0x0001e2000c101124 */
[----:B------:R-:W-:Y:S05]  /*6720*/  @P5 BRA `(.L_x_279) ;  /* 0x00000000000c5947 */ /* 0x000fea0003800000 */
[----:B------:R-:W1:Y:S02]  /*6730*/  LDG.E.U8 R164, desc[UR36][R2.64+0xf0] ;  /* 0x0000f02402a47981 */ /* 0x000e64000c1e1100 */
[----:B-1----:R-:W-:-:S05]  /*6740*/  PRMT R11, R164, 0x8880, RZ ;  /* 0x00008880a40b7816 */ /* 0x002fca00000000ff */
[----:B------:R-:W-:-:S07]  /*6750*/  IMAD R10, R11, R152, RZ ;  /* 0x000000980b0a7224 */ /* 0x000fce00078e02ff */
.L_x_279:
[----:B------:R-:W-:Y:S05]  /*6760*/  BSYNC B1 ;  /* 0x0000000000017941 */ /* 0x000fea0003800000 */
.L_x_278:
[----:B-1----:R-:W-:Y:S01]  /*6770*/  @!P5 IMAD R11, R144, R153, R10 ;  /* 0x00000099900bd224 */ /* 0x002fe200078e020a */
[----:B------:R-:W-:Y:S04]  /*6780*/  BSSY B1, `(.L_x_280) ;  /* 0x0000006000017945 */ /* 0x000fe80003800000 */
[----:B------:R1:W-:Y:S01]  /*6790*/  @!P5 STG.E.U8 desc[UR36][R4.64+0xf0], R11 ;  /* 0x0000f00b0400d986 */ /* 0x0003e2000c101124 */
[----:B------:R-:W-:Y:S05]  /*67a0*/  @P2 BRA `(.L_x_281) ;  /* 0x00000000000c2947 */ /* 0x000fea0003800000 */
[----:B------:R-:W1:Y:S02]  /*67b0*/  LDG.E.U8 R164, desc[UR36][R2.64+0xf1] ;  /* 0x0000f12402a47981 */ /* 0x000e64000c1e1100 */
[----:B-1----:R-:W-:-:S05]  /*67c0*/  PRMT R11, R164, 0x8880, RZ ;  /* 0x00008880a40b7816 */ /* 0x002fca00000000ff */
[----:B------:R-:W-:-:S07]  /*67d0*/  IMAD R10, R11, R152, RZ ;  /* 0x000000980b0a7224 */ /* 0x000fce00078e02ff */
.L_x_281:
[----:B------:R-:W-:Y:S05]  /*67e0*/  BSYNC B1 ;  /* 0x0000000000017941 */ /* 0x000fea0003800000 */
.L_x_280:
[C---:B------:R-:W-:Y:S01]  /*67f0*/  ISETP.LT.OR P4, PT, R0.reuse, 0xf1, !P0 ;  /* 0x000000f10000780c */ /* 0x040fe20004781670 */
[----:B------:R-:W-:Y:S01]  /*6800*/  @!P2 IMAD R145, R145, R153, R10 ;  /* 0x000000999191a224 */ /* 0x000fe200078e020a */
[----:B------:R-:W-:Y:S01]  /*6810*/  BSSY B1, `(.L_x_282) ;  /* 0x000000a000017945 */ /* 0x000fe20003800000 */
[C---:B------:R-:W-:Y:S02]  /*6820*/  ISETP.LT.OR P3, PT, R0.reuse, 0xf2, !P0 ;  /* 0x000000f20000780c */ /* 0x040fe40004761670 */
        /* <DEDUP_REMOVED lines=8> */
.L_x_283:
[----:B------:R-:W-:Y:S05]  /*68b0*/  BSYNC B1 ;  /* 0x0000000000017941 */ /* 0x000fea0003800000 */
.L_x_282:
[----:B-1----:R-:W-:Y:S01]  /*68c0*/  @!P4 IMAD R11, R146, R153, R10 ;  /* 0x00000099920bc224 */ /* 0x002fe200078e020a */
[----:B------:R-:W-:Y:S04]  /*68d0*/  BSSY B1, `(.L_x_284) ;  /* 0x0000006000017945 */ /* 0x000fe80003800000 */
[----:B------:R1:W-:Y:S01]  /*68e0*/  @!P4 STG.E.U8 desc[UR36][R6.64+0xf0], R11 ;  /* 0x0000f00b0600c986 */ /* 0x0003e2000c101124 */
[----:B------:R-:W-:Y:S05]  /*68f0*/  @P3 BRA `(.L_x_285) ;  /* 0x00000000000c3947 */ /* 0x000fea0003800000 */
[----:B------:R-:W1:Y:S02]  /*6900*/  LDG.E.U8 R164, desc[UR36][R8.64+0xf1] ;  /* 0x0000f12408a47981 */ /* 0x000e64000c1e1100 */
[----:B-1----:R-:W-:-:S05]  /*6910*/  PRMT R11, R164, 0x8880, RZ ;  /* 0x00008880a40b7816 */ /* 0x002fca00000000ff */
[----:B------:R-:W-:-:S07]  /*6920*/  IMAD R10, R11, R152, RZ ;  /* 0x000000980b0a7224 */ /* 0x000fce00078e02ff */
.L_x_285:
[----:B------:R-:W-:Y:S05]  /*6930*/  BSYNC B1 ;  /* 0x0000000000017941 */ /* 0x000fea0003800000 */
.L_x_284:
[----:B------:R-:W-:Y:S01]  /*6940*/  @!P3 IMAD R147, R147, R153, R10 ;  /* 0x000000999393b224 */ /* 0x000fe200078e020a */
[----:B------:R-:W-:Y:S04]  /*6950*/  BSSY B1, `(.L_x_286) ;  /* 0x0000006000017945 */ /* 0x000fe80003800000 */
[----:B------:R0:W-:Y:S01]  /*6960*/  @!P3 STG.E.U8 desc[UR36][R6.64+0xf1], R147 ;  /* 0x0000f1930600b986 */ /* 0x0001e2000c101124 */
[----:B------:R-:W-:Y:S05]  /*6970*/  @P2 BRA `(.L_x_287) ;  /* 0x00000000000c2947 */ /* 0x000fea0003800000 */
[----:B------:R-:W1:Y:S02]  /*6980*/  LDG.E.U8 R164, desc[UR36][R2.64+0xf8] ;  /* 0x0000f82402a47981 */ /* 0x000e64000c1e1100 */
[----:B-1----:R-:W-:-:S05]  /*6990*/  PRMT R11, R164, 0x8880, RZ ;  /* 0x00008880a40b7816 */ /* 0x002fca00000000ff */
[----:B------:R-:W-:-:S07]  /*69a0*/  IMAD R10, R11, R152, RZ ;  /* 0x000000980b0a7224 */ /* 0x000fce00078e02ff */
.L_x_287:
[----:B------:R-:W-:Y:S05]  /*69b0*/  BSYNC B1 ;  /* 0x0000000000017941 */ /* 0x000fea0003800000 */
.L_x_286:
[----:B-1----:R-:W-:Y:S01]  /*69c0*/  @!P2 IMAD R11, R148, R153, R10 ;  /* 0x00000099940ba224 */ /* 0x002fe200078e020a */
[----:B------:R-:W-:Y:S04]  /*69d0*/  BSSY B1, `(.L_x_288) ;  /* 0x0000006000017945 */ /* 0x000fe80003800000 */
[----:B------:R1:W-:Y:S01]  /*69e0*/  @!P2 STG.E.U8 desc[UR36][R4.64+0xf8], R11 ;  /* 0x0000f80b0400a986 */ /* 0x0003e2000c101124 */
[----:B------:R-:W-:Y:S05]  /*69f0*/  @P1 BRA `(.L_x_289) ;  /* 0x00000000000c1947 */ /* 0x000fea0003800000 */
[----:B------:R-:W1:Y:S02]  /*6a00*/  LDG.E.U8 R164, desc[UR36][R2.64+0xf9] ;  /* 0x0000f92402a47981 */ /* 0x000e64000c1e1100 */
[----:B-1----:R-:W-:-:S05]  /*6a10*/  PRMT R11, R164, 0x8880, RZ ;  /* 0x00008880a40b7816 */ /* 0x002fca00000000ff */
[----:B------:R-:W-:-:S07]  /*6a20*/  IMAD R10, R11, R152, RZ ;  /* 0x000000980b0a7224 */ /* 0x000fce00078e02ff */
.L_x_289:
[----:B------:R-:W-:Y:S05]  /*6a30*/  BSYNC B1 ;  /* 0x0000000000017941 */ /* 0x000fea0003800000 */
.L_x_288:
[----:B------:R-:W-:Y:S01]  /*6a40*/  @!P1 IMAD R149, R149, R153, R10 ;  /* 0x0000009995959224 */ /* 0x000fe200078e020a */
[----:B------:R-:W-:Y:S04]  /*6a50*/  BSSY B1, `(.L_x_290) ;  /* 0x0000006000017945 */ /* 0x000fe80003800000 */
[----:B------:R0:W-:Y:S01]  /*6a60*/  @!P1 STG.E.U8 desc[UR36][R4.64+0xf9], R149 ;  /* 0x0000f99504009986 */ /* 0x0001e2000c101124 */
[----:B------:R-:W-:Y:S05]  /*6a70*/  @P5 BRA `(.L_x_291) ;  /* 0x00000000000c5947 */ /* 0x000fea0003800000 */
[----:B------:R-:W0:Y:S02]  /*6a80*/  LDG.E.U8 R164, desc[UR36][R8.64+0xf8] ;  /* 0x0000f82408a47981 */ /* 0x000e24000c1e1100 */
[----:B0-----:R-:W-:-:S05]  /*6a90*/  PRMT R3, R164, 0x8880, RZ ;  /* 0x00008880a4037816 */ /* 0x001fca00000000ff */
[----:B------:R-:W-:-:S07]  /*6aa0*/  IMAD R10, R3, R152, RZ ;  /* 0x00000098030a7224 */ /* 0x000fce00078e02ff */
.L_x_291:
[----:B------:R-:W-:Y:S05]  /*6ab0*/  BSYNC B1 ;  /* 0x0000000000017941 */ /* 0x000fea0003800000 */
.L_x_290:
[----:B0-----:R-:W-:Y:S01]  /*6ac0*/  @!P5 IMAD R3, R150, R153, R10 ;  /* 0x000000999603d224 */ /* 0x001fe200078e020a */
[----:B------:R-:W-:Y:S01]  /*6ad0*/  ISETP.LT.OR P0, PT, R0, 0xfa, !P0 ;  /* 0x000000fa0000780c */ /* 0x000fe20004701670 */
[----:B------:R-:W-:Y:S03]  /*6ae0*/  BSSY B1, `(.L_x_292) ;  /* 0x0000006000017945 */ /* 0x000fe60003800000 */
[----:B------:R0:W-:Y:S09]  /*6af0*/  @!P5 STG.E.U8 desc[UR36][R6.64+0xf8], R3 ;  /* 0x0000f8030600d986 */ /* 0x0001f2000c101124 */
[----:B------:R-:W-:Y:S05]  /*6b00*/  @P0 BRA `(.L_x_293) ;  /* 0x00000000000c0947 */ /* 0x000fea0003800000 */
[----:B------:R-:W0:Y:S02]  /*6b10*/  LDG.E.U8 R164, desc[UR36][R8.64+0xf9] ;  /* 0x0000f92408a47981 */ /* 0x000e24000c1e1100 */
[----:B0-----:R-:W-:-:S05]  /*6b20*/  PRMT R3, R164, 0x8880, RZ ;  /* 0x00008880a4037816 */ /* 0x001fca00000000ff */
[----:B------:R-:W-:-:S07]  /*6b30*/  IMAD R10, R3, R152, RZ ;  /* 0x00000098030a7224 */ /* 0x000fce00078e02ff */
.L_x_293:
[----:B------:R-:W-:Y:S05]  /*6b40*/  BSYNC B1 ;  /* 0x0000000000017941 */ /* 0x000fea0003800000 */
.L_x_292:
[----:B------:R-:W-:Y:S01]  /*6b50*/  IMAD R151, R151, R153, R10 ;  /* 0x0000009997977224 */ /* 0x000fe200078e020a */
[----:B------:R-:W-:Y:S06]  /*6b60*/  @P0 BRA `(.L_x_294) ;  /* 0x0000001800100947 */ /* 0x000fec0003800000 */
[----:B------:R0:W-:Y:S01]  /*6b70*/  STG.E.U8 desc[UR36][R6.64+0xf9], R151 ;  /* 0x0000f99706007986 */ /* 0x0001e2000c101124 */
[----:B------:R-:W-:Y:S05]  /*6b80*/  BRA `(.L_x_294) ;  /* 0x0000001800087947 */ /* 0x000fea0003800000 */
.L_x_37:
[C---:B------:R-:W-:Y:S02]  /*6b90*/  ISETP.GE.AND P1, PT, R22.reuse, 0x1, PT ;  /* 0x000000011600780c */ /* 0x040fe40003f26270 */
[----:B------:R-:W-:Y:S02]  /*6ba0*/  ISETP.GE.AND P0, PT, R22, 0x9, PT ;  /* 0x000000091600780c */ /* 0x000fe40003f06270 */
[C---:B------:R-:W-:Y:S02]  /*6bb0*/  ISETP.LT.OR P4, PT, R0.reuse, 0x1, !P1 ;  /* 0x000000010000780c */ /* 0x040fe40004f81670 */
[C---:B------:R-:W-:Y:S02]  /*6bc0*/  ISETP.LT.OR P3, PT, R0.reuse, 0x2, !P1 ;  /* 0x000000020000780c */ /* 0x040fe40004f61670 */
[C---:B------:R-:W-:Y:S02]  /*6bd0*/  ISETP.LT.OR P2, PT, R0.reuse, 0x1, !P0 ;  /* 0x000000010000780c */ /* 0x040fe40004741670 */
[----:B------:R-:W-:-:S07]  /*6be0*/  ISETP.LT.OR P5, PT, R0, 0x2, !P0 ;  /* 0x000000020000780c */ /* 0x000fce00047a1670 */
[-C--:B------:R-:W-:Y:S02]  /*6bf0*/  @!P4 IMAD R3, R24, R153.reuse, RZ ;  /* 0x000000991803c224 */ /* 0x080fe400078e02ff */
[-C--:B------:R-:W-:Y:S02]  /*6c00*/  @!P3 IMAD R25, R25, R153.reuse, RZ ;  /* 0x000000991919b224 */ /* 0x080fe400078e02ff */
[-C--:B------:R-:W-:Y:S01]  /*6c10*/  @!P2 IMAD R9, R26, R153.reuse, RZ ;  /* 0x000000991a09a224 */ /* 0x080fe200078e02ff */
[----:B------:R0:W-:Y:S01]  /*6c20*/  @!P4 STG.E.U8 desc[UR36][R4.64], R3 ;  /* 0x000000030400c986 */ /* 0x0001e2000c101124 */
[C---:B------:R-:W-:Y:S01]  /*6c30*/  ISETP.LT.OR P4, PT, R0.reuse, 0x9, !P1 ;  /* 0x000000090000780c */ /* 0x040fe20004f81670 */
[----:B------:R-:W-:Y:S02]  /*6c40*/  @!P5 IMAD R27, R27, R153, RZ ;  /* 0x000000991b1bd224 */ /* 0x000fe400078e02ff */
[----:B------:R-:W-:Y:S01]  /*6c50*/  @!P3 STG.E.U8 desc[UR36][R4.64+0x1], R25 ;  /* 0x000001190400b986 */ /* 0x000fe2000c101124 */
[----:B------:R-:W-:-:S03]  /*6c60*/  ISETP.LT.OR P3, PT, R0, 0xa, !P1 ;  /* 0x0000000a0000780c */ /* 0x000fc60004f61670 */
[----:B------:R1:W-:Y:S01]  /*6c70*/  @!P2 STG.E.U8 desc[UR36][R6.64], R9 ;  /* 0x000000090600a986 */ /* 0x0003e2000c101124 */
[----:B------:R-:W-:-:S03]  /*6c80*/  ISETP.LT.OR P2, PT, R0, 0x9, !P0 ;  /* 0x000000090000780c */ /* 0x000fc60004741670 */
[----:B------:R-:W-:Y:S01]  /*6c90*/  @!P5 STG.E.U8 desc[UR36][R6.64+0x1], R27 ;  /* 0x0000011b0600d986 */ /* 0x000fe2000c101124 */
[----:B------:R-:W-:Y:S01]  /*6ca0*/  ISETP.LT.OR P5, PT, R0, 0xa, !P0 ;  /* 0x0000000a0000780c */ /* 0x000fe200047a1670 */
[----:B------:R-:W-:-:S04]  /*6cb0*/  @!P4 IMAD R11, R28, R153, RZ ;  /* 0x000000991c0bc224 */ /* 0x000fc800078e02ff */
[-C--:B------:R-:W-:Y:S01]  /*6cc0*/  @!P3 IMAD R29, R29, R153.reuse, RZ ;  /* 0x000000991d1db224 */ /* 0x080fe200078e02ff */
[----:B------:R-:W-:Y:S01]  /*6cd0*/  @!P4 STG.E.U8 desc[UR36][R4.64+0x8], R11 ;  /* 0x0000080b0400c986 */ /* 0x000fe2000c101124 */
[----:B------:R-:W-:Y:S02]  /*6ce0*/  ISETP.LT.OR P4, PT, R0, 0x11, !P1 ;  /* 0x000000110000780c */ /* 0x000fe40004f81670 */
[-C--:B0-----:R-:W-:Y:S01]  /*6cf0*/  @!P2 IMAD R3, R30, R153.reuse, RZ ;  /* 0x000000991e03a224 */ /* 0x081fe200078e02ff */
[----:B------:R-:W-:Y:S01]  /*6d00*/  @!P3 STG.E.U8 desc[UR36][R4.64+0x9], R29 ;  /* 0x0000091d0400b986 */ /* 0x000fe2000c101124 */
[C---:B------:R-:W-:Y:S02]  /*6d10*/  ISETP.LT.OR P3, PT, R0.reuse, 0x12, !P1 ;  /* 0x000000120000780c */ /* 0x040fe40004f61670 */
[----:B------:R-:W-:Y:S01]  /*6d20*/  @!P5 IMAD R31, R31, R153, RZ ;  /* 0x000000991f1fd224 */ /* 0x000fe200078e02ff */
[----:B------:R0:W-:Y:S01]  /*6d30*/  @!P2 STG.E.U8 desc[UR36][R6.64+0x8], R3 ;  /* 0x000008030600a986 */ /* 0x0001e2000c101124 */
[----:B------:R-:W-:-:S03]  /*6d40*/  ISETP.LT.OR P2, PT, R0, 0x11, !P0 ;  /* 0x000000110000780c */ /* 0x000fc60004741670 */
[----:B------:R-:W-:Y:S01]  /*6d50*/  @!P5 STG.E.U8 desc[UR36][R6.64+0x9], R31 ;  /* 0x0000091f0600d986 */ /* 0x000fe2000c101124 */
[----:B------:R-:W-:Y:S01]  /*6d60*/  ISETP.LT.OR P5, PT, R0, 0x12, !P0 ;  /* 0x000000120000780c */ /* 0x000fe200047a1670 */
[----:B-1----:R-:W-:-:S04]  /*6d70*/  @!P4 IMAD R9, R32, R153, RZ ;  /* 0x000000992009c224 */ /* 0x002fc800078e02ff */
        /* <DEDUP_REMOVED lines=301> */
[----:B------:R1:W-:Y:S01]  /*8050*/  @!P4 STG.E.U8 desc[UR36][R4.64+0xd8], R11 ;  /* 0x0000d80b0400c986 */ /* 0x0003e2000c101124 */
        /* <DEDUP_REMOVED lines=13> */
[-C--:B-1----:R-:W-:Y:S01]  /*8130*/  @!P2 IMAD R11, R138, R153.reuse, RZ ;  /* 0x000000998a0ba224 */ /* 0x082fe200078e02ff */
[----:B------:R-:W-:Y:S01]  /*8140*/  @!P3 STG.E.U8 desc[UR36][R4.64+0xe1], R137 ;  /* 0x0000e1890400b986 */ /* 0x000fe2000c101124 */
[C---:B------:R-:W-:Y:S02]  /*8150*/  ISETP.LT.OR P3, PT, R0.reuse, 0xea, !P1 ;  /* 0x000000ea0000780c */ /* 0x040fe40004f61670 */
[----:B------:R-:W-:Y:S01]  /*8160*/  @!P5 IMAD R139, R139, R153, RZ ;  /* 0x000000998b8bd224 */ /* 0x000fe200078e02ff */
[----:B------:R1:W-:Y:S01]  /*8170*/  @!P2 STG.E.U8 desc[UR36][R6.64+0xe0], R11 ;  /* 0x0000e00b0600a986 */ /* 0x0003e2000c101124 */
[----:B------:R-:W-:-:S03]  /*8180*/  ISETP.LT.OR P2, PT, R0, 0xe9, !P0 ;  /* 0x000000e90000780c */ /* 0x000fc60004741670 */
[----:B------:R-:W-:Y:S01]  /*8190*/  @!P5 STG.E.U8 desc[UR36][R6.64+0xe1], R139 ;  /* 0x0000e18b0600d986 */ /* 0x000fe2000c101124 */
[----:B------:R-:W-:Y:S01]  /*81a0*/  ISETP.LT.OR P5, PT, R0, 0xea, !P0 ;  /* 0x000000ea0000780c */ /* 0x000fe200047a1670 */
[----:B0-----:R-:W-:-:S04]  /*81b0*/  @!P4 IMAD R3, R140, R153, RZ ;  /* 0x000000998c03c224 */ /* 0x001fc800078e02ff */
[-C--:B------:R-:W-:Y:S01]  /*81c0*/  @!P3 IMAD R141, R141, R153.reuse, RZ ;  /* 0x000000998d8db224 */ /* 0x080fe200078e02ff */
[----:B------:R0:W-:Y:S01]  /*81d0*/  @!P4 STG.E.U8 desc[UR36][R4.64+0xe8], R3 ;  /* 0x0000e8030400c986 */ /* 0x0001e2000c101124 */
[----:B------:R-:W-:Y:S02]  /*81e0*/  ISETP.LT.OR P4, PT, R0, 0xf2, !P1 ;  /* 0x000000f20000780c */ /* 0x000fe40004f81670 */
[-C--:B--2---:R-:W-:Y:S01]  /*81f0*/  @!P2 IMAD R9, R142, R153.reuse, RZ ;  /* 0x000000998e09a224 */ /* 0x084fe200078e02ff */
[----:B------:R-:W-:Y:S01]  /*8200*/  @!P3 STG.E.U8 desc[UR36][R4.64+0xe9], R141 ;  /* 0x0000e98d0400b986 */ /* 0x000fe2000c101124 */
[C---:B------:R-:W-:Y:S02]  /*8210*/  ISETP.LT.OR P3, PT, R0.reuse, 0xf1, !P1 ;  /* 0x000000f10000780c */ /* 0x040fe40004f61670 */
[----:B------:R-:W-:Y:S01]  /*8220*/  @!P5 IMAD R143, R143, R153, RZ ;  /* 0x000000998f8fd224 */ /* 0x000fe200078e02ff */
[----:B------:R-:W-:Y:S01]  /*8230*/  @!P2 STG.E.U8 desc[UR36][R6.64+0xe8], R9 ;  /* 0x0000e8090600a986 */ /* 0x000fe2000c101124 */
[----:B------:R-:W-:-:S03]  /*8240*/  ISETP.LT.OR P2, PT, R0, 0xf1, !P0 ;  /* 0x000000f10000780c */ /* 0x000fc60004741670 */
[----:B------:R-:W-:Y:S01]  /*8250*/  @!P5 STG.E.U8 desc[UR36][R6.64+0xe9], R143 ;  /* 0x0000e98f0600d986 */ /* 0x000fe2000c101124 */
[----:B------:R-:W-:Y:S01]  /*8260*/  ISETP.LT.OR P5, PT, R0, 0xf9, !P0 ;  /* 0x000000f90000780c */ /* 0x000fe200047a1670 */
[----:B------:R-:W-:-:S04]  /*8270*/  @!P4 IMAD R145, R145, R153, RZ ;  /* 0x000000999191c224 */ /* 0x000fc800078e02ff */
[-C--:B-1----:R-:W-:Y:S01]  /*8280*/  @!P3 IMAD R11, R144, R153.reuse, RZ ;  /* 0x00000099900bb224 */ /* 0x082fe200078e02ff */
[----:B------:R-:W-:Y:S01]  /*8290*/  @!P4 STG.E.U8 desc[UR36][R4.64+0xf1], R145 ;  /* 0x0000f1910400c986 */ /* 0x000fe2000c101124 */
[C---:B------:R-:W-:Y:S02]  /*82a0*/  ISETP.LT.OR P4, PT, R0.reuse, 0xf2, !P0 ;  /* 0x000000f20000780c */ /* 0x040fe40004781670 */
[C---:B------:R-:W-:Y:S01]  /*82b0*/  ISETP.LT.OR P0, PT, R0.reuse, 0xfa, !P0 ;  /* 0x000000fa0000780c */ /* 0x040fe20004701670 */
[----:B------:R1:W-:Y:S01]  /*82c0*/  @!P3 STG.E.U8 desc[UR36][R4.64+0xf0], R11 ;  /* 0x0000f00b0400b986 */ /* 0x0003e2000c101124 */
[----:B------:R-:W-:Y:S01]  /*82d0*/  ISETP.LT.OR P3, PT, R0, 0xf9, !P1 ;  /* 0x000000f90000780c */ /* 0x000fe20004f61670 */
[----:B0-----:R-:W-:Y:S01]  /*82e0*/  @!P2 IMAD R3, R146, R153, RZ ;  /* 0x000000999203a224 */ /* 0x001fe200078e02ff */
[----:B------:R-:W-:-:S04]  /*82f0*/  ISETP.LT.OR P1, PT, R0, 0xfa, !P1 ;  /* 0x000000fa0000780c */ /* 0x000fc80004f21670 */
[----:B------:R0:W-:Y:S03]  /*8300*/  @!P2 STG.E.U8 desc[UR36][R6.64+0xf0], R3 ;  /* 0x0000f0030600a986 */ /* 0x0001e6000c101124 */
[-C--:B------:R-:W-:Y:S02]  /*8310*/  @!P4 IMAD R147, R147, R153.reuse, RZ ;  /* 0x000000999393c224 */ /* 0x080fe400078e02ff */
[-C--:B-1----:R-:W-:Y:S02]  /*8320*/  @!P5 IMAD R11, R150, R153.reuse, RZ ;  /* 0x00000099960bd224 */ /* 0x082fe400078e02ff */
[-C--:B------:R-:W-:Y:S01]  /*8330*/  @!P3 IMAD R9, R148, R153.reuse, RZ ;  /* 0x000000999409b224 */ /* 0x080fe200078e02ff */
[----:B------:R0:W-:Y:S01]  /*8340*/  @!P4 STG.E.U8 desc[UR36][R6.64+0xf1], R147 ;  /* 0x0000f1930600c986 */ /* 0x0001e2000c101124 */
[-C--:B------:R-:W-:Y:S02]  /*8350*/  @!P1 IMAD R149, R149, R153.reuse, RZ ;  /* 0x0000009995959224 */ /* 0x080fe400078e02ff */
[----:B------:R-:W-:Y:S01]  /*8360*/  @!P0 IMAD R151, R151, R153, RZ ;  /* 0x0000009997978224 */ /* 0x000fe200078e02ff */
[----:B------:R0:W-:Y:S04]  /*8370*/  @!P3 STG.E.U8 desc[UR36][R4.64+0xf8], R9 ;  /* 0x0000f8090400b986 */ /* 0x0001e8000c101124 */
[----:B------:R0:W-:Y:S04]  /*8380*/  @!P1 STG.E.U8 desc[UR36][R4.64+0xf9], R149 ;  /* 0x0000f99504009986 */ /* 0x0001e8000c101124 */
[----:B------:R0:W-:Y:S04]  /*8390*/  @!P5 STG.E.U8 desc[UR36][R6.64+0xf8], R11 ;  /* 0x0000f80b0600d986 */ /* 0x0001e8000c101124 */
[----:B------:R0:W-:Y:S02]  /*83a0*/  @!P0 STG.E.U8 desc[UR36][R6.64+0xf9], R151 ;  /* 0x0000f99706008986 */ /* 0x0001e4000c101124 */
.L_x_294:
[----:B------:R-:W-:Y:S05]  /*83b0*/  BSYNC B0 ;  /* 0x0000000000007941 */ /* 0x000fea0003800000 */
.L_x_36:
[----:B0-----:R-:W2:Y:S01]  /*83c0*/  LDL.64 R2, [R1] ;  /* 0x0000000001027983 */ /* 0x001ea20000100a00 */
[----:B------:R-:W-:Y:S01]  /*83d0*/  ULDC.64 UR4, c[0x0][0x650] ;  /* 0x0001940000047ab9 */ /* 0x000fe20000000a00 */
[----:B------:R0:W-:Y:S01]  /*83e0*/  SYNCS.ARRIVE.TRANS64.A1T0 RZ, [R162+UR45], RZ ;  /* 0x000000ffa2ff79a7 */ /* 0x0001e2000810002d */
[----:B------:R-:W-:Y:S01]  /*83f0*/  PRMT R0, RZ, 0x7610, R0 ;  /* 0x00007610ff007816 */ /* 0x000fe20000000000 */
[----:B------:R-:W-:Y:S02]  /*8400*/  IMAD.MOV.U32 R19, RZ, RZ, -0x1 ;  /* 0xffffffffff137424 */ /* 0x000fe400078e00ff */
[----:B------:R-:W-:Y:S01]  /*8410*/  IMAD.MOV.U32 R22, RZ, RZ, -0x1 ;  /* 0xffffffffff167424 */ /* 0x000fe200078e00ff */
[----:B--2---:R-:W-:-:S04]  /*8420*/  LEA R18, P0, R2, R18, 0x1 ;  /* 0x0000001202127211 */ /* 0x004fc800078008ff */
[----:B------:R-:W-:Y:S01]  /*8430*/  LEA.HI.X R17, R2, R17, R23, 0x1, P0 ;  /* 0x0000001102117211 */ /* 0x000fe200000f0c17 */
[----:B------:R-:W-:Y:S01]  /*8440*/  IMAD.MOV.U32 R2, RZ, RZ, -0x1 ;  /* 0xffffffffff027424 */ /* 0x000fe200078e00ff */
[----:B------:R-:W-:-:S04]  /*8450*/  ISETP.GE.U32.AND P0, PT, R18, UR4, PT ;  /* 0x0000000412007c0c */ /* 0x000fc8000bf06070 */
[----:B------:R-:W-:-:S13]  /*8460*/  ISETP.GE.U32.AND.EX P0, PT, R17, UR5, PT, P0 ;  /* 0x0000000511007c0c */ /* 0x000fda000bf06100 */
[----:B0-----:R-:W-:Y:S05]  /*8470*/  @P0 BRA `(.L_x_295) ;  /* 0x0000000400700947 */ /* 0x001fea0003800000 */
[----:B------:R-:W0:Y:S01]  /*8480*/  S2R R10, SR_CTAID.X ;  /* 0x00000000000a7919 */ /* 0x000e220000002500 */
[----:B------:R-:W2:Y:S01]  /*8490*/  LDC.64 R8, c[0x0][0x628] ;  /* 0x00018a00ff087b82 */ /* 0x000ea20000000a00 */
[----:B------:R-:W-:Y:S01]  /*84a0*/  ULDC UR4, c[0x0][0x150] ;  /* 0x0000540000047ab9 */ /* 0x000fe20000000800 */
[----:B---3--:R-:W-:Y:S01]  /*84b0*/  IMAD.MOV.U32 R6, RZ, RZ, R18 ;  /* 0x000000ffff067224 */ /* 0x008fe200078e0012 */
[----:B------:R-:W3:Y:S01]  /*84c0*/  S2R R20, SR_CTAID.Y ;  /* 0x0000000000147919 */ /* 0x000ee20000002600 */
[----:B------:R-:W-:-:S04]  /*84d0*/  IMAD.MOV.U32 R7, RZ, RZ, R17 ;  /* 0x000000ffff077224 */ /* 0x000fc800078e0011 */
[----:B------:R-:W1:Y:S08]  /*84e0*/  LDC R15, c[0x0][0x144] ;  /* 0x00005100ff0f7b82 */ /* 0x000e700000000800 */
[----:B------:R-:W1:Y:S08]  /*84f0*/  LDC R0, c[0x0][0x630] ;  /* 0x00018c00ff007b82 */ /* 0x000e700000000800 */
[----:B------:R-:W1:Y:S01]  /*8500*/  LDC.64 R12, c[0x0][0x620] ;  /* 0x00018800ff0c7b82 */ /* 0x000e620000000a00 */
[----:B--2---:R-:W-:-:S04]  /*8510*/  ISETP.NE.U32.AND P0, PT, R8, RZ, PT ;  /* 0x000000ff0800720c */ /* 0x004fc80003f05070 */
[----:B------:R-:W-:Y:S02]  /*8520*/  ISETP.NE.AND.EX P0, PT, R9, RZ, PT, P0 ;  /* 0x000000ff0900720c */ /* 0x000fe40003f05300 */
[----:B0-----:R-:W-:-:S05]  /*8530*/  I2FP.F32.U32 R2, R10 ;  /* 0x0000000a00027245 */ /* 0x001fca0000201000 */
[----:B------:R-:W-:-:S04]  /*8540*/  FMUL R2, R2, UR4 ;  /* 0x0000000402027c20 */ /* 0x000fc80008400000 */
[----:B------:R0:W2:Y:S02]  /*8550*/  F2I.U32.TRUNC.NTZ R14, R2 ;  /* 0x00000002000e7305 */ /* 0x0000a4000020f000 */
[----:B---3--:R-:W-:Y:S05]  /*8560*/  @!P0 BRA `(.L_x_296) ;  /* 0x0000000000288947 */ /* 0x008fea0003800000 */
[----:B------:R-:W3:Y:S02]  /*8570*/  LDC R3, c[0x0][0x634] ;  /* 0x00018d00ff037b82 */ /* 0x000ee40000000800 */
[----:B---3--:R-:W-:-:S05]  /*8580*/  IADD3 R7, P0, R18, R3, RZ ;  /* 0x0000000312077210 */ /* 0x008fca0007f1e0ff */
[----:B-1----:R-:W-:-:S04]  /*8590*/  IMAD.X R11, RZ, RZ, R17, P0 ;  /* 0x000000ffff0b7224 */ /* 0x002fc800000e0611 */
[----:B0-----:R-:W-:-:S04]  /*85a0*/  IMAD.WIDE.U32 R2, R11, R8, RZ ;  /* 0x000000080b027225 */ /* 0x001fc800078e00ff */
[----:B----4-:R-:W-:-:S04]  /*85b0*/  IMAD.WIDE.U32 R4, P0, R7, R9, R2 ;  /* 0x0000000907047225 */ /* 0x010fc80007800002 */
[----:B------:R-:W-:-:S04]  /*85c0*/  IMAD.WIDE.U32 R2, R7, R8, RZ ;  /* 0x0000000807027225 */ /* 0x000fc800078e00ff */
[----:B------:R-:W-:Y:S01]  /*85d0*/  IMAD.X R7, RZ, RZ, RZ, P0 ;  /* 0x000000ffff077224 */ /* 0x000fe200000e06ff */
[----:B------:R-:W-:Y:S01]  /*85e0*/  IADD3 RZ, P0, R3, R4, RZ ;  /* 0x0000000403ff7210 */ /* 0x000fe20007f1e0ff */
[----:B------:R-:W-:-:S04]  /*85f0*/  IMAD.MOV.U32 R6, RZ, RZ, R5 ;  /* 0x000000ffff067224 */ /* 0x000fc800078e0005 */
[----:B------:R-:W-:-:S08]  /*8600*/  IMAD.WIDE.U32.X R6, R11, R9, R6, P0 ;  /* 0x000000090b067225 */ /* 0x000fd000000e0406 */
.L_x_296:
[----:B------:R-:W3:Y:S01]  /*8610*/  LDC.64 R26, c[0x0][0x640] ;  /* 0x00019000ff1a7b82 */ /* 0x000ee20000000a00 */
[-C--:B-1----:R-:W-:Y:S01]  /*8620*/  SHF.R.U64 R11, R6, R0.reuse, R7 ;  /* 0x00000000060b7219 */ /* 0x082fe20000001207 */
[----:B------:R-:W-:Y:S01]  /*8630*/  IMAD.MOV.U32 R19, RZ, RZ, R17 ;  /* 0x000000ffff137224 */ /* 0x000fe200078e0011 */
[----:B------:R-:W-:Y:S01]  /*8640*/  SHF.R.U32.HI R0, RZ, R0, R7 ;  /* 0x00000000ff007219 */ /* 0x000fe20000011607 */
[----:B--2---:R-:W-:Y:S01]  /*8650*/  IMAD.MOV R14, RZ, RZ, -R14 ;  /* 0x000000ffff0e7224 */ /* 0x004fe200078e0a0e */
[----:B----4-:R-:W-:Y:S01]  /*8660*/  IADD3 R5, P0, RZ, -R11, RZ ;  /* 0x8000000bff057210 */ /* 0x010fe20007f1e0ff */
[----:B------:R-:W-:Y:S01]  /*8670*/  ULDC UR4, c[0x0][0x154] ;  /* 0x0000550000047ab9 */ /* 0x000fe20000000800 */
[----:B------:R-:W-:Y:S01]  /*8680*/  IMAD.MOV.U32 R7, RZ, RZ, 0x1 ;  /* 0x00000001ff077424 */ /* 0x000fe200078e00ff */
[----:B------:R-:W1:Y:S01]  /*8690*/  LDC R4, c[0x0][0x618] ;  /* 0x00018600ff047b82 */ /* 0x000e620000000800 */
[----:B------:R-:W-:Y:S02]  /*86a0*/  IMAD R22, R15, R14, R10 ;  /* 0x0000000e0f167224 */ /* 0x000fe400078e020a */
[----:B------:R-:W-:-:S04]  /*86b0*/  IMAD.X R3, RZ, RZ, ~R0, P0 ;  /* 0x000000ffff037224 */ /* 0x000fc800000e0e00 */
[-C--:B------:R-:W-:Y:S01]  /*86c0*/  IMAD R0, R3, R12.reuse, RZ ;  /* 0x0000000c03007224 */ /* 0x080fe200078e02ff */
[----:B------:R-:W2:Y:S01]  /*86d0*/  LDC R6, c[0x0][0x608] ;  /* 0x00018200ff067b82 */ /* 0x000ea20000000800 */
[----:B0-----:R-:W-:-:S04]  /*86e0*/  IMAD.WIDE.U32 R2, R5, R12, R18 ;  /* 0x0000000c05027225 */ /* 0x001fc800078e0012 */
[----:B------:R-:W-:Y:S01]  /*86f0*/  IMAD R5, R5, R13, R0 ;  /* 0x0000000d05057224 */ /* 0x000fe200078e0200 */
[----:B------:R-:W-:Y:S02]  /*8700*/  I2FP.F32.U32 R0, R20 ;  /* 0x0000001400007245 */ /* 0x000fe40000201000 */
[----:B------:R-:W0:Y:S01]  /*8710*/  LDC R24, c[0x0][0x658] ;  /* 0x00019600ff187b82 */ /* 0x000e220000000800 */
[----:B------:R-:W-:Y:S01]  /*8720*/  IMAD.IADD R3, R3, 0x1, R5 ;  /* 0x0000000103037824 */ /* 0x000fe200078e0205 */
[----:B---3--:R-:W-:Y:S01]  /*8730*/  ISETP.NE.U32.AND P0, PT, R26, RZ, PT ;  /* 0x000000ff1a00720c */ /* 0x008fe20003f05070 */
[----:B------:R-:W-:Y:S01]  /*8740*/  FMUL R0, R0, UR4 ;  /* 0x0000000400007c20 */ /* 0x000fe20008400000 */
[----:B------:R-:W-:Y:S02]  /*8750*/  IMAD.MOV.U32 R5, RZ, RZ, -0x1 ;  /* 0xffffffffff057424 */ /* 0x000fe400078e00ff */
[----:B------:R-:W-:Y:S01]  /*8760*/  ISETP.NE.AND.EX P0, PT, R27, RZ, PT, P0 ;  /* 0x000000ff1b00720c */ /* 0x000fe20003f05300 */
[----:B------:R3:W4:Y:S01]  /*8770*/  F2I.U32.TRUNC.NTZ R12, R0 ;  /* 0x00000000000c7305 */ /* 0x000722000020f000 */
[----:B------:R-:W3:Y:S01]  /*8780*/  LDC R15, c[0x0][0x148] ;  /* 0x00005200ff0f7b82 */ /* 0x000ee20000000800 */
[----:B-1----:R-:W-:-:S02]  /*8790*/  SHF.R.U64 R10, R2, R4, R3 ;  /* 0x00000004020a7219 */ /* 0x002fc40000001203 */
[----:B------:R-:W-:-:S05]  /*87a0*/  SHF.R.U32.HI R3, RZ, R4, R3 ;  /* 0x00000004ff037219 */ /* 0x000fca0000011603 */
[----:B------:R-:W1:Y:S01]  /*87b0*/  LDC R14, c[0x0][0x600] ;  /* 0x00018000ff0e7b82 */ /* 0x000e620000000800 */
[-CC-:B--2---:R-:W-:Y:S02]  /*87c0*/  SHF.R.U64 R8, R10, R6.reuse, R3.reuse ;  /* 0x000000060a087219 */ /* 0x184fe40000001203 */
[----:B------:R-:W-:-:S05]  /*87d0*/  SHF.R.U32.HI R3, RZ, R6, R3 ;  /* 0x00000006ff037219 */ /* 0x000fca0000011603 */
[----:B------:R-:W2:Y:S01]  /*87e0*/  LDC R21, c[0x0][0x648] ;  /* 0x00019200ff157b82 */ /* 0x000ea20000000800 */
[-CC-:B0-----:R-:W-:Y:S02]  /*87f0*/  SHF.R.U64 R13, R8, R24.reuse, R3.reuse ;  /* 0x00000018080d7219 */ /* 0x181fe40000001203 */
[-C--:B------:R-:W-:Y:S02]  /*8800*/  SHF.L.U32 R5, R5, R24.reuse, RZ ;  /* 0x0000001805057219 */ /* 0x080fe400000006ff */
[-C--:B------:R-:W-:Y:S01]  /*8810*/  SHF.R.U32.HI R3, RZ, R24.reuse, R3 ;  /* 0x00000018ff037219 */ /* 0x080fe20000011603 */
[----:B------:R-:W-:Y:S01]  /*8820*/  IMAD.MOV.U32 R2, RZ, RZ, R13 ;  /* 0x000000ffff027224 */ /* 0x000fe200078e000d */
[----:B------:R-:W-:Y:S01]  /*8830*/  SHF.L.U32 R24, R7, R24, RZ ;  /* 0x0000001807187219 */ /* 0x000fe200000006ff */
[----:B------:R-:W0:Y:S01]  /*8840*/  LDC R25, c[0x0][0x638] ;  /* 0x00018e00ff197b82 */ /* 0x000e220000000800 */
[----:B------:R-:W-:-:S07]  /*8850*/  LOP3.LUT R19, RZ, R5, RZ, 0x33, !PT ;  /* 0x00000005ff137212 */ /* 0x000fce00078e33ff */
[----:B------:R-:W0:Y:S01]  /*8860*/  LDC R28, c[0x0][0x610] ;  /* 0x00018400ff1c7b82 */ /* 0x000e220000000800 */
[----:B----4-:R-:W-:Y:S05]  /*8870*/  @!P0 BRA `(.L_x_297) ;  /* 0x0000000000288947 */ /* 0x010fea0003800000 */
[----:B---3--:R-:W3:Y:S02]  /*8880*/  LDC R0, c[0x0][0x64c] ;  /* 0x00019300ff007b82 */ /* 0x008ee40000000800 */
[----:B---3--:R-:W-:-:S05]  /*8890*/  IADD3 R7, P0, R13, R0, RZ ;  /* 0x000000000d077210 */ /* 0x008fca0007f1e0ff */
        /* <DEDUP_REMOVED lines=8> */
.L_x_297:
[----:B------:R-:W4:Y:S01]  /*8920*/  LDC R4, c[0x0][0x65c] ;  /* 0x00019700ff047b82 */ /* 0x000f220000000800 */
[----:B--23--:R-:W-:Y:S01]  /*8930*/  SHF.R.U64 R0, R2, R21, R3 ;  /* 0x0000001502007219 */ /* 0x00cfe20000001203 */
[----:B-1----:R-:W-:Y:S01]  /*8940*/  VIADD R3, R14, 0xffffffff ;  /* 0xffffffff0e037836 */ /* 0x002fe20000000000 */
[----:B------:R-:W-:Y:S01]  /*8950*/  LOP3.LUT R19, R8, R19, RZ, 0xc0, !PT ;  /* 0x0000001308137212 */ /* 0x000fe200078ec0ff */
[----:B------:R-:W-:Y:S02]  /*8960*/  IMAD.MOV R12, RZ, RZ, -R12 ;  /* 0x000000ffff0c7224 */ /* 0x000fe400078e0a0c */
[----:B------:R-:W-:Y:S01]  /*8970*/  IMAD.MOV R2, RZ, RZ, -R0 ;  /* 0x000000ffff027224 */ /* 0x000fe200078e0a00 */
[----:B------:R-:W-:Y:S01]  /*8980*/  LOP3.LUT R3, R10, R3, RZ, 0xc0, !PT ;  /* 0x000000030a037212 */ /* 0x000fe200078ec0ff */
[----:B------:R-:W-:Y:S02]  /*8990*/  IMAD R19, R24, R0, R19 ;  /* 0x0000000018137224 */ /* 0x000fe400078e0213 */
[----:B0-----:R-:W-:-:S04]  /*89a0*/  IMAD R0, R2, R25, R13 ;  /* 0x0000001902007224 */ /* 0x001fc800078e020d */
[----:B------:R-:W-:Y:S01]  /*89b0*/  IMAD R2, R0, R14, R3 ;  /* 0x0000000e00027224 */ /* 0x000fe200078e0203 */
[----:B----4-:R-:W-:Y:S01]  /*89c0*/  ISETP.NE.AND P0, PT, R4, 0x1, PT ;  /* 0x000000010400780c */ /* 0x010fe20003f05270 */
[----:B------:R-:W-:-:S05]  /*89d0*/  IMAD.MOV.U32 R4, RZ, RZ, 0x1 ;  /* 0x00000001ff047424 */ /* 0x000fca00078e00ff */
[----:B------:R-:W-:-:S07]  /*89e0*/  PRMT R0, R4, 0x7610, R0 ;  /* 0x0000761004007816 */ /* 0x000fce0000000000 */
[----:B------:R-:W-:-:S04]  /*89f0*/  @P0 IMAD R22, R15, R12, R20 ;  /* 0x0000000c0f160224 */ /* 0x000fc800078e0214 */
[----:B------:R-:W-:-:S05]  /*8a00*/  IMAD R19, R19, R28, R22 ;  /* 0x0000001c13137224 */ /* 0x000fca00078e0216 */
[----:B------:R-:W-:Y:S02]  /*8a10*/  SEL R22, R2, R19, !P0 ;  /* 0x0000001302167207 */ /* 0x000fe40004000000 */
[----:B------:R-:W-:Y:S01]  /*8a20*/  SEL R19, R19, R2, !P0 ;  /* 0x0000000213137207 */ /* 0x000fe20004000000 */
[----:B------:R-:W-:-:S07]  /*8a30*/  IMAD.MOV.U32 R2, RZ, RZ, R11 ;  /* 0x000000ffff027224 */ /* 0x000fce00078e000b */
.L_x_295:
[----:B------:R-:W-:Y:S02]  /*8a40*/  LOP3.LUT P0, RZ, R0, 0xff, RZ, 0xc0, !PT ;  /* 0x000000ff00ff7812 */ /* 0x000fe4000780c0ff */
[----:B------:R-:W-:-:S11]  /*8a50*/  LOP3.LUT R165, R165, 0x1, RZ, 0x3c, !PT ;  /* 0x00000001a5a57812 */ /* 0x000fd600078e3cff */
[----:B------:R-:W-:Y:S05]  /*8a60*/  @P0 BRA `(.L_x_298) ;  /* 0xffffff8c000c0947 */ /* 0x000fea000383ffff */
[----:B------:R-:W-:Y:S05]  /*8a70*/  EXIT ;  /* 0x000000000000794d */ /* 0x000fea0003800000 */
.L_x_17:
[----:B------:R-:W-:-:S08]  /*8a80*/  ISETP.NE.AND P0, PT, R5, RZ, PT ;  /* 0x000000ff0500720c */ /* 0x000fd00003f05270 */
[----:B0-----:R-:W0:-:S00]  /*8a90*/  USETMAXREG.DEALLOC.CTAPOOL 0x28 ;  /* 0x00000028000079c8 */ /* 0x001e0000080e0500 */
[----:B------:R-:W-:Y:S05]  /*8aa0*/  @P0 EXIT ;  /* 0x000000000000094d */ /* 0x000fea0003800000 */
[----:B0-----:R-:W-:Y:S01]  /*8ab0*/  LOP3.LUT P0, RZ, R8, 0xff, RZ, 0xc0, !PT ;  /* 0x000000ff08ff7812 */ /* 0x001fe2000780c0ff */
[----:B------:R-:W-:Y:S02]  /*8ac0*/  IMAD.MOV.U32 R0, RZ, RZ, 0x1 ;  /* 0x00000001ff007424 */ /* 0x000fe400078e00ff */
[----:B------:R-:W-:-:S10]  /*8ad0*/  IMAD.MOV.U32 R8, RZ, RZ, RZ ;  /* 0x000000ffff087224 */ /* 0x000fd400078e00ff */
[----:B------:R-:W-:Y:S05]  /*8ae0*/  @!P0 BRA `(.L_x_299) ;  /* 0x0000000c00408947 */ /* 0x000fea0003800000 */
[----:B------:R-:W0:Y:S01]  /*8af0*/  S2R R10, SR_CgaCtaId ;  /* 0x00000000000a7919 */ /* 0x000e220000008800 */
[----:B------:R-:W-:Y:S01]  /*8b00*/  LOP3.LUT P0, RZ, R4, 0x1f, RZ, 0xc0, !PT ;  /* 0x0000001f04ff7812 */ /* 0x000fe2000780c0ff */
[----:B------:R-:W-:Y:S01]  /*8b10*/  ULDC UR5, c[0x0][0x658] ;  /* 0x0001960000057ab9 */ /* 0x000fe20000000800 */
[C---:B------:R-:W-:Y:S01]  /*8b20*/  ISETP.NE.AND P2, PT, R3.reuse, RZ, PT ;  /* 0x000000ff0300720c */ /* 0x040fe20003f45270 */
[----:B------:R-:W-:Y:S01]  /*8b30*/  UMOV UR6, 0xffffffff ;  /* 0xffffffff00067882 */ /* 0x000fe20000000000 */
[----:B------:R-:W-:Y:S01]  /*8b40*/  ISETP.NE.OR P0, PT, R3, RZ, !P0 ;  /* 0x000000ff0300720c */ /* 0x000fe20004705670 */
[----:B------:R-:W-:Y:S01]  /*8b50*/  BSSY B0, `(.L_x_299) ;  /* 0x00000c9000007945 */ /* 0x000fe20003800000 */
[----:B------:R-:W-:Y:S01]  /*8b60*/  USHF.L.U32 UR6, UR6, UR5, URZ ;  /* 0x0000000506067299 */ /* 0x000fe2000800063f */
[----:B------:R-:W-:Y:S01]  /*8b70*/  IMAD.MOV.U32 R9, RZ, RZ, 0x1 ;  /* 0x00000001ff097424 */ /* 0x000fe200078e00ff */
[----:B------:R-:W-:Y:S01]  /*8b80*/  LOP3.LUT R6, R16, 0x2, RZ, 0xfc, !PT ;  /* 0x0000000210067812 */ /* 0x000fe200078efcff */
[----:B------:R-:W-:Y:S01]  /*8b90*/  IMAD.MOV.U32 R0, RZ, RZ, 0x1 ;  /* 0x00000001ff007424 */ /* 0x000fe200078e00ff */
[----:B------:R-:W-:Y:S01]  /*8ba0*/  ULDC UR4, c[0x0][0x600] ;  /* 0x0001800000047ab9 */ /* 0x000fe20000000800 */
[----:B------:R-:W-:Y:S01]  /*8bb0*/  IMAD.MOV.U32 R8, RZ, RZ, RZ ;  /* 0x000000ffff087224 */ /* 0x000fe200078e00ff */
[----:B------:R-:W-:Y:S01]  /*8bc0*/  UMOV UR7, 0x1 ;  /* 0x0000000100077882 */ /* 0x000fe20000000000 */
[----:B------:R-:W-:-:S02]  /*8bd0*/  UIADD3 UR19, UR40, 0x1, URZ ;  /* 0x0000000128137890 */ /* 0x000fc4000fffe03f */
[----:B------:R-:W-:Y:S02]  /*8be0*/  UIADD3 UR15, UR4, -0x1, URZ ;  /* 0xffffffff040f7890 */ /* 0x000fe4000fffe03f */
[----:B------:R-:W-:Y:S02]  /*8bf0*/  USHF.L.U32 UR17, UR7, UR5, URZ ;  /* 0x0000000507117299 */ /* 0x000fe4000800063f */
[----:B------:R-:W-:Y:S01]  /*8c00*/  ULOP3.LUT UR16, URZ, UR6, URZ, 0x33, !UPT ;  /* 0x000000063f107292 */ /* 0x000fe2000f8e333f */
[----:B------:R-:W-:Y:S01]  /*8c10*/  ULDC.64 UR20, c[0x0][0x198] ;  /* 0x0000660000147ab9 */ /* 0x000fe20000000a00 */
[C---:B0-----:R-:W-:Y:S02]  /*8c20*/  IMAD.SHL.U32 R3, R10.reuse, 0x2000, RZ ;  /* 0x000020000a037824 */ /* 0x041fe400078e00ff */
[----:B------:R-:W-:-:S03]  /*8c30*/  IMAD.SHL.U32 R10, R10, 0x80, RZ ;  /* 0x000000800a0a7824 */ /* 0x000fc600078e00ff */
[----:B------:R-:W-:Y:S02]  /*8c40*/  LOP3.LUT R3, R3, 0x2000, RZ, 0xc0, !PT ;  /* 0x0000200003037812 */ /* 0x000fe400078ec0ff */
[----:B------:R-:W-:Y:S02]  /*8c50*/  LOP3.LUT R10, R10, 0x80, RZ, 0xc0, !PT ;  /* 0x000000800a0a7812 */ /* 0x000fe400078ec0ff */
[----:B------:R-:W-:-:S07]  /*8c60*/  LOP3.LUT R7, R3, 0x5180, RZ, 0xfc, !PT ;  /* 0x0000518003077812 */ /* 0x000fce00078efcff */
.L_x_311:
[----:B------:R-:W-:-:S03]  /*8c70*/  UMOV UR4, 0xffffffff ;  /* 0xffffffff00047882 */ /* 0x000fc60000000000 */
[----:B------:R-:W-:Y:S05]  /*8c80*/  BRA.DIV UR4, `(.L_x_300) ;  /* 0x0000001204107947 */ /* 0x000fea000b800000 */
[----:B------:R-:W-:-:S13]  /*8c90*/  ELECT P6, URZ, PT ;  /* 0x00000000003f782f */ /* 0x000fda00038c0000 */
.L_x_325:
[----:B------:R-:W0:Y:S01]  /*8ca0*/  LDC R3, c[0x0][0x28c] ;  /* 0x0000a300ff037b82 */ /* 0x000e220000000800 */
[----:B------:R-:W-:Y:S01]  /*8cb0*/  BSSY B1, `(.L_x_301) ;  /* 0x0000039000017945 */ /* 0x000fe20003800000 */
[----:B0-----:R-:W-:-:S13]  /*8cc0*/  ISETP.LT.OR P6, PT, R3, 0x1, !P6 ;  /* 0x000000010300780c */ /* 0x001fda00077c1670 */
[----:B------:R-:W-:Y:S05]  /*8cd0*/  @P6 BRA `(.L_x_302) ;  /* 0x0000000000d86947 */ /* 0x000fea0003800000 */
[----:B------:R-:W-:Y:S02]  /*8ce0*/  IMAD R22, R22, 0x100, R10 ;  /* 0x0000010016167824 */ /* 0x000fe400078e020a */
[----:B------:R-:W-:Y:S02]  /*8cf0*/  IMAD.SHL.U32 R19, R19, 0x40, RZ ;  /* 0x0000004013137824 */ /* 0x000fe400078e00ff */
[----:B------:R-:W-:Y:S02]  /*8d00*/  IMAD.MOV.U32 R14, RZ, RZ, RZ ;  /* 0x000000ffff0e7224 */ /* 0x000fe400078e00ff */
[----:B------:R-:W-:Y:S02]  /*8d10*/  IMAD.U32 R15, RZ, RZ, UR19 ;  /* 0x00000013ff0f7e24 */ /* 0x000fe4000f8e00ff */
[----:B------:R-:W-:Y:S02]  /*8d20*/  IMAD.MOV.U32 R3, RZ, RZ, R0 ;  /* 0x000000ffff037224 */ /* 0x000fe400078e0000 */
[----:B------:R-:W-:-:S07]  /*8d30*/  IMAD.MOV.U32 R4, RZ, RZ, R8 ;  /* 0x000000ffff047224 */ /* 0x000fce00078e0008 */
.L_x_306:
[----:B------:R-:W0:Y:S01]  /*8d40*/  S2R R12, SR_CgaCtaId ;  /* 0x00000000000c7919 */ /* 0x000e220000008800 */
[----:B------:R-:W-:Y:S01]  /*8d50*/  MOV R5, 0x400 ;  /* 0x0000040000057802 */ /* 0x000fe20000000f00 */
[----:B------:R-:W1:Y:S03]  /*8d60*/  @!P2 LDC R11, c[0x0][0x500] ;  /* 0x00014000ff0bab82 */ /* 0x000e660000000800 */
[----:B0-----:R-:W-:Y:S02]  /*8d70*/  LEA R13, R12, R5, 0x18 ;  /* 0x000000050c0d7211 */ /* 0x001fe400078ec0ff */
[----:B------:R-:W-:-:S03]  /*8d80*/  SHF.L.U32 R5, R3, 0x1f, RZ ;  /* 0x0000001f03057819 */ /* 0x000fc600000006ff */
[----:B------:R-:W-:-:S04]  /*8d90*/  IMAD R12, R4, 0x8, R13 ;  /* 0x00000008040c7824 */ /* 0x000fc800078e020d */
[----:B------:R-:W0:Y:S02]  /*8da0*/  SYNCS.PHASECHK.TRANS64.TRYWAIT P1, [R12+URZ+0x28], R5 ;  /* 0x000028050c0075a7 */ /* 0x000e24000802017f */
[----:B01----:R-:W-:Y:S05]  /*8db0*/  @!P1 BRA `(.L_x_303) ;  /* 0x0000000c00e49947 */ /* 0x003fea0003800000 */
.L_x_326:
[----:B0-----:R-:W-:Y:S01]  /*8dc0*/  PRMT R5, R6, 0x9910, RZ ;  /* 0x0000991006057816 */ /* 0x001fe200000000ff */
[----:B------:R0:W-:Y:S03]  /*8dd0*/  @!P2 SYNCS.ARRIVE.TRANS64 RZ, [R12+URZ], R11 ;  /* 0x0000000b0cffa9a7 */ /* 0x0001e6000800003f */
[----:B------:R-:W-:-:S13]  /*8de0*/  ISETP.NE.AND P1, PT, R5, 0x2, PT ;  /* 0x000000020500780c */ /* 0x000fda0003f25270 */
[----:B0-----:R-:W-:Y:S05]  /*8df0*/  @P1 BRA `(.L_x_304) ;  /* 0x0000000000041947 */ /* 0x001fea0003800000 */
[----:B------:R-:W-:Y:S01]  /*8e00*/  BPT.TRAP 0x1 ;  /* 0x000000040000795c */ /* 0x000fe20000300000 */
.L_x_304:
[----:B------:R-:W-:Y:S05]  /*8e10*/  @P0 BRA `(.L_x_305) ;  /* 0x0000000000040947 */ /* 0x000fea0003800000 */
[----:B------:R-:W-:Y:S01]  /*8e20*/  BPT.TRAP 0x1 ;  /* 0x000000040000795c */ /* 0x000fe20000300000 */
.L_x_305:
[----:B------:R-:W-:Y:S01]  /*8e30*/  R2UR UR13, R13 ;  /* 0x000000000d0d72ca */ /* 0x000fe200000e0000 */
[----:B------:R-:W-:Y:S01]  /*8e40*/  IMAD R13, R4, 0x1000, R13 ;  /* 0x00001000040d7824 */ /* 0x000fe200078e020d */
[----:B------:R-:W-:Y:S01]  /*8e50*/  R2UR UR9, R12 ;  /* 0x000000000c0972ca */ /* 0x000fe200000e0000 */
[C---:B------:R-:W-:Y:S01]  /*8e60*/  IMAD R5, R4.reuse, 0x4000, R7 ;  /* 0x0000400004057824 */ /* 0x040fe200078e0207 */
[----:B------:R-:W-:Y:S01]  /*8e70*/  UIADD3 UR4, UP0, UR20, 0xf0, URZ ;  /* 0x000000f014047890 */ /* 0x000fe2000ff1e03f */
[----:B------:R-:W-:Y:S01]  /*8e80*/  VIADD R15, R15, 0xffffffff ;  /* 0xffffffff0f0f7836 */ /* 0x000fe20000000000 */
[----:B------:R-:W-:Y:S01]  /*8e90*/  R2UR UR5, R13 ;  /* 0x000000000d0572ca */ /* 0x000fe200000e0000 */
[----:B------:R-:W-:Y:S01]  /*8ea0*/  UIADD3 UR22, UP1, UR20, 0x1f0, URZ ;  /* 0x000001f014167890 */ /* 0x000fe2000ff3e03f */
[----:B------:R-:W-:Y:S01]  /*8eb0*/  R2UR UR8, R5 ;  /* 0x00000000050872ca */ /* 0x000fe200000e0000 */
[----:B------:R-:W-:Y:S01]  /*8ec0*/  VIADD R4, R4, 0x1 ;  /* 0x0000000104047836 */ /* 0x000fe20000000000 */
[----:B------:R-:W-:Y:S01]  /*8ed0*/  R2UR UR11, R19 ;  /* 0x00000000130b72ca */ /* 0x000fe200000e0000 */
[----:B------:R-:W-:Y:S01]  /*8ee0*/  UIADD3.X UR23, URZ, UR21, URZ, UP1, !UPT ;  /* 0x000000153f177290 */ /* 0x000fe20008ffe43f */
[----:B------:R-:W-:Y:S01]  /*8ef0*/  R2UR UR10, R14 ;  /* 0x000000000e0a72ca */ /* 0x000fe200000e0000 */
[----:B------:R-:W-:Y:S01]  /*8f00*/  UMOV UR6, 0x0 ;  /* 0x0000000000067882 */ /* 0x000fe20000000000 */
[----:B------:R-:W-:Y:S01]  /*8f10*/  R2UR UR12, R2 ;  /* 0x00000000020c72ca */ /* 0x000fe200000e0000 */
[----:B------:R-:W-:Y:S01]  /*8f20*/  UMOV UR7, 0x10000000 ;  /* 0x1000000000077882 */ /* 0x000fe20000000000 */
[----:B------:R-:W-:Y:S01]  /*8f30*/  R2UR UR18, R22 ;  /* 0x00000000161272ca */ /* 0x000fe200000e0000 */
[----:B------:R-:W-:Y:S01]  /*8f40*/  UMOV UR24, 0x30000 ;  /* 0x0003000000187882 */ /* 0x000fe20000000000 */
[----:B------:R-:W-:Y:S01]  /*8f50*/  ISETP.GT.AND P3, PT, R15, 0x1, PT ;  /* 0x000000010f00780c */ /* 0x000fe20003f64270 */
[----:B------:R-:W-:Y:S01]  /*8f60*/  UIADD3 UR14, UR5, 0x180, URZ ;  /* 0x00000180050e7890 */ /* 0x000fe2000fffe03f */
[----:B------:R-:W-:Y:S01]  /*8f70*/  ISETP.NE.AND P1, PT, R4, 0x5, PT ;  /* 0x000000050400780c */ /* 0x000fe20003f25270 */
[----:B------:R-:W-:Y:S01]  /*8f80*/  UIADD3.X UR5, URZ, UR21, URZ, UP0, !UPT ;  /* 0x000000153f057290 */ /* 0x000fe200087fe43f */
[----:B------:R-:W-:Y:S01]  /*8f90*/  VIADD R14, R14, 0x40 ;  /* 0x000000400e0e7836 */ /* 0x000fe20000000000 */
[----:B------:R-:W-:Y:S01]  /*8fa0*/  UIADD3 UR13, UR13, UR8, URZ ;  /* 0x000000080d0d7290 */ /* 0x000fe2000fffe03f */
[----:B------:R-:W-:-:S02]  /*8fb0*/  SEL R12, RZ, 0x1, P1 ;  /* 0x00000001ff0c7807 */ /* 0x000fc40000800000 */
[----:B------:R-:W-:Y:S01]  /*8fc0*/  UMOV UR8, UR14 ;  /* 0x0000000e00087c82 */ /* 0x000fe20008000000 */
[----:B------:R-:W-:Y:S02]  /*8fd0*/  SEL R4, R4, RZ, P1 ;  /* 0x000000ff04047207 */ /* 0x000fe40000800000 */
[----:B------:R-:W-:Y:S01]  /*8fe0*/  LOP3.LUT R3, R3, R12, RZ, 0x3c, !PT ;  /* 0x0000000c03037212 */ /* 0x000fe200078e3cff */
[----:B------:R0:W-:Y:S02]  /*8ff0*/  UTMALDG.3D [UR8], [UR4], desc[UR6] ;  /* 0x00000608040075b4 */ /* 0x0001e40008011000 */
[----:B0-----:R-:W-:Y:S01]  /*9000*/  UMOV UR11, UR18 ;  /* 0x00000012000b7c82 */ /* 0x001fe20008000000 */
[----:B------:R-:W-:Y:S02]  /*9010*/  UMOV UR8, UR13 ;  /* 0x0000000d00087c82 */ /* 0x000fe40008000000 */
[----:B------:R0:W-:Y:S02]  /*9020*/  UTMALDG.3D.MULTICAST [UR8], [UR22], UR24, desc[UR6] ;  /* 0x00000608160073b4 */ /* 0x0001e40008011818 */
[----:B0-----:R-:W-:Y:S05]  /*9030*/  @P3 BRA `(.L_x_306) ;  /* 0xfffffffc00403947 */ /* 0x001fea000383ffff */
.L_x_302:
[----:B------:R-:W-:Y:S05]  /*9040*/  BSYNC B1 ;  /* 0x0000000000017941 */ /* 0x000fea0003800000 */
.L_x_301:
[----:B------:R-:W2:Y:S01]  /*9050*/  LDL.64 R12, [R1] ;  /* 0x00000000010c7983 */ /* 0x000ea20000100a00 */
[----:B------:R-:W-:Y:S01]  /*9060*/  LOP3.LUT P4, RZ, R9, 0xff, RZ, 0xc0, !PT ;  /* 0x000000ff09ff7812 */ /* 0x000fe2000788c0ff */
[----:B------:R-:W-:Y:S01]  /*9070*/  VIADD R8, R8, UR40 ;  /* 0x0000002808087c36 */ /* 0x000fe20008000000 */
[----:B------:R-:W-:Y:S01]  /*9080*/  ULDC.64 UR4, c[0x0][0x650] ;  /* 0x0001940000047ab9 */ /* 0x000fe20000000a00 */
[----:B------:R-:W-:Y:S01]  /*9090*/  IMAD.U32 R5, RZ, RZ, UR40 ;  /* 0x00000028ff057e24 */ /* 0x000fe2000f8e00ff */
[----:B------:R-:W-:Y:S01]  /*90a0*/  UISETP.GE.U32.AND UP0, UPT, UR40, 0x5, UPT ;  /* 0x000000052800788c */ /* 0x000fe2000bf06070 */
[----:B------:R-:W-:Y:S01]  /*90b0*/  BSSY B1, `(.L_x_307) ;  /* 0x0000070000017945 */ /* 0x000fe20003800000 */
[----:B------:R-:W-:Y:S01]  /*90c0*/  ISETP.GT.U32.AND P1, PT, R8, 0x4, PT ;  /* 0x000000040800780c */ /* 0x000fe20003f24070 */
[----:B------:R-:W-:Y:S01]  /*90d0*/  IMAD.MOV.U32 R19, RZ, RZ, -0x1 ;  /* 0xffffffffff137424 */ /* 0x000fe200078e00ff */
[----:B------:R-:W-:Y:S01]  /*90e0*/  PRMT R9, RZ, 0x7610, R9 ;  /* 0x00007610ff097816 */ /* 0x000fe20000000009 */
[----:B------:R-:W-:Y:S01]  /*90f0*/  IMAD.MOV.U32 R22, RZ, RZ, -0x1 ;  /* 0xffffffffff167424 */ /* 0x000fe200078e00ff */
[----:B------:R-:W-:-:S02]  /*9100*/  ISETP.LT.U32.AND P1, PT, R5, 0x5, P1 ;  /* 0x000000050500780c */ /* 0x000fc40000f21070 */
[----:B------:R-:W-:Y:S01]  /*9110*/  PLOP3.LUT P3, PT, PT, PT, UP0, 0x80, 0x0 ;  /* 0x000000000000781c */ /* 0x000fe20003f6f008 */
[----:B------:R-:W0:Y:S01]  /*9120*/  @P4 S2R R3, SR_CgaCtaId ;  /* 0x0000000000034919 */ /* 0x000e220000008800 */
[----:B------:R-:W-:-:S04]  /*9130*/  @P4 MOV R2, 0x400 ;  /* 0x0000040000024802 */ /* 0x000fc80000000f00 */
[----:B0-----:R-:W-:Y:S01]  /*9140*/  @P4 LEA R4, R3, R2, 0x18 ;  /* 0x0000000203044211 */ /* 0x001fe200078ec0ff */
[----:B------:R-:W-:-:S03]  /*9150*/  IMAD.WIDE.U32 R2, R8, -0x33333333, RZ ;  /* 0xcccccccd08027825 */ /* 0x000fc600078e00ff */
[----:B------:R0:W-:Y:S01]  /*9160*/  @P4 SYNCS.ARRIVE.TRANS64.A1T0 RZ, [R4+URZ+0x88], RZ ;  /* 0x000088ff04ff49a7 */ /* 0x0001e2000810003f */
[----:B------:R-:W-:Y:S01]  /*9170*/  IMAD.MOV.U32 R2, RZ, RZ, -0x1 ;  /* 0xffffffffff027424 */ /* 0x000fe200078e00ff */
[----:B------:R-:W-:Y:S02]  /*9180*/  SHF.R.U32.HI R5, RZ, 0x2, R3 ;  /* 0x00000002ff057819 */ /* 0x000fe40000011603 */
[----:B------:R-:W-:-:S03]  /*9190*/  SEL R3, RZ, 0x1, !P1 ;  /* 0x00000001ff037807 */ /* 0x000fc60004800000 */
[----:B------:R-:W-:Y:S01]  /*91a0*/  IMAD R8, R5, -0x5, R8 ;  /* 0xfffffffb05087824 */ /* 0x000fe200078e0208 */
[----:B------:R-:W-:Y:S02]  /*91b0*/  LOP3.LUT R0, R0, R3, RZ, 0x3c, !PT ;  /* 0x0000000300007212 */ /* 0x000fe400078e3cff */
[----:B------:R-:W-:Y:S02]  /*91c0*/  PRMT R3, RZ, 0x7610, R3 ;  /* 0x00007610ff037816 */ /* 0x000fe40000000003 */
[----:B------:R-:W-:Y:S02]  /*91d0*/  @P3 LOP3.LUT R0, R0, 0x1, R5, 0x78, !PT ;  /* 0x0000000100003812 */ /* 0x000fe400078e7805 */
[----:B--2---:R-:W-:-:S04]  /*91e0*/  IADD3 R18, P4, R18, R12, RZ ;  /* 0x0000000c12127210 */ /* 0x004fc80007f9e0ff */
[----:B------:R-:W-:Y:S01]  /*91f0*/  ISETP.GE.U32.AND P1, PT, R18, UR4, PT ;  /* 0x0000000412007c0c */ /* 0x000fe2000bf26070 */
[----:B------:R-:W-:-:S05]  /*9200*/  IMAD.X R17, R17, 0x1, R23, P4 ;  /* 0x0000000111117824 */ /* 0x000fca00020e0617 */
[----:B------:R-:W-:-:S13]  /*9210*/  ISETP.GE.U32.AND.EX P1, PT, R17, UR5, PT, P1 ;  /* 0x0000000511007c0c */ /* 0x000fda000bf26110 */
[----:B0-----:R-:W-:Y:S05]  /*9220*/  @P1 BRA `(.L_x_308) ;  /* 0x0000000400601947 */ /* 0x001fea0003800000 */
[----:B------:R-:W0:Y:S01]  /*9230*/  S2R R12, SR_CTAID.X ;  /* 0x00000000000c7919 */ /* 0x000e220000002500 */
[----:B------:R-:W-:Y:S01]  /*9240*/  ULDC.64 UR4, c[0x0][0x628] ;  /* 0x00018a0000047ab9 */ /* 0x000fe20000000a00 */
[----:B------:R-:W-:Y:S01]  /*9250*/  ULDC UR7, c[0x0][0x630] ;  /* 0x00018c0000077ab9 */ /* 0x000fe20000000800 */
[----:B------:R-:W-:Y:S01]  /*9260*/  ISETP.NE.U32.AND P1, PT, RZ, UR4, PT ;  /* 0x00000004ff007c0c */ /* 0x000fe2000bf25070 */
[----:B------:R-:W1:Y:S01]  /*9270*/  S2R R13, SR_CTAID.Y ;  /* 0x00000000000d7919 */ /* 0x000e620000002600 */
[----:B------:R-:W-:Y:S01]  /*9280*/  ULDC UR8, c[0x0][0x150] ;  /* 0x0000540000087ab9 */ /* 0x000fe20000000800 */
[----:B------:R-:W-:Y:S01]  /*9290*/  IMAD.MOV.U32 R2, RZ, RZ, R18 ;  /* 0x000000ffff027224 */ /* 0x000fe200078e0012 */
[----:B------:R-:W-:Y:S01]  /*92a0*/  ISETP.NE.AND.EX P1, PT, RZ, UR5, PT, P1 ;  /* 0x00000005ff007c0c */ /* 0x000fe2000bf25310 */
[----:B------:R-:W-:Y:S01]  /*92b0*/  IMAD.MOV.U32 R3, RZ, RZ, R17 ;  /* 0x000000ffff037224 */ /* 0x000fe200078e0011 */
[----:B0-----:R-:W-:-:S11]  /*92c0*/  I2FP.F32.U32 R14, R12 ;  /* 0x0000000c000e7245 */ /* 0x001fd60000201000 */
[----:B------:R-:W-:Y:S05]  /*92d0*/  @!P1 BRA `(.L_x_309) ;  /* 0x0000000000289947 */ /* 0x000fea0003800000 */
[----:B------:R-:W-:Y:S02]  /*92e0*/  ULDC UR6, c[0x0][0x634] ;  /* 0x00018d0000067ab9 */ /* 0x000fe40000000800 */
[----:B------:R-:W-:-:S05]  /*92f0*/  IADD3 R3, P1, R18, UR6, RZ ;  /* 0x0000000612037c10 */ /* 0x000fca000ff3e0ff */
[----:B------:R-:W-:-:S04]  /*9300*/  IMAD.X R11, RZ, RZ, R17, P1 ;  /* 0x000000ffff0b7224 */ /* 0x000fc800008e0611 */
[----:B------:R-:W-:-:S04]  /*9310*/  IMAD.WIDE.U32 R4, R11, UR4, RZ ;  /* 0x000000040b047c25 */ /* 0x000fc8000f8e00ff */
[----:B------:R-:W-:-:S04]  /*9320*/  IMAD.WIDE.U32 R4, P1, R3, UR5, R4 ;  /* 0x0000000503047c25 */ /* 0x000fc8000f820004 */
[----:B------:R-:W-:-:S04]  /*9330*/  IMAD.WIDE.U32 R2, R3, UR4, RZ ;  /* 0x0000000403027c25 */ /* 0x000fc8000f8e00ff */
[----:B------:R-:W-:Y:S01]  /*9340*/  IMAD.MOV.U32 R2, RZ, RZ, R5 ;  /* 0x000000ffff027224 */ /* 0x000fe200078e0005 */
[----:B------:R-:W-:Y:S01]  /*9350*/  IADD3 RZ, P3, R3, R4, RZ ;  /* 0x0000000403ff7210 */ /* 0x000fe20007f7e0ff */
[----:B------:R-:W-:-:S04]  /*9360*/  IMAD.X R3, RZ, RZ, RZ, P1 ;  /* 0x000000ffff037224 */ /* 0x000fc800008e06ff */
[----:B------:R-:W-:-:S08]  /*9370*/  IMAD.WIDE.U32.X R2, R11, UR5, R2, P3 ;  /* 0x000000050b027c25 */ /* 0x000fd000098e0402 */
.L_x_309:
[----:B------:R-:W0:Y:S01]  /*9380*/  LDC R21, c[0x0][0x65c] ;  /* 0x00019700ff157b82 */ /* 0x000e220000000800 */
[--C-:B------:R-:W-:Y:S01]  /*9390*/  SHF.R.U64 R11, R2, UR7, R3.reuse ;  /* 0x00000007020b7c19 */ /* 0x100fe20008001203 */
[----:B------:R-:W-:Y:S01]  /*93a0*/  FMUL R14, R14, UR8 ;  /* 0x000000080e0e7c20 */ /* 0x000fe20008400000 */
[----:B------:R-:W-:Y:S01]  /*93b0*/  SHF.R.U32.HI R2, RZ, UR7, R3 ;  /* 0x00000007ff027c19 */ /* 0x000fe20008011603 */
[----:B------:R-:W-:Y:S01]  /*93c0*/  ULDC UR6, c[0x0][0x154] ;  /* 0x0000550000067ab9 */ /* 0x000fe20000000800 */
[----:B------:R-:W-:Y:S01]  /*93d0*/  IADD3 R15, P1, RZ, -R11, RZ ;  /* 0x8000000bff0f7210 */ /* 0x000fe20007f3e0ff */
[----:B------:R-:W-:Y:S01]  /*93e0*/  ULDC.64 UR4, c[0x0][0x620] ;  /* 0x0001880000047ab9 */ /* 0x000fe20000000a00 */
[----:B-1----:R-:W-:Y:S01]  /*93f0*/  I2FP.F32.U32 R3, R13 ;  /* 0x0000000d00037245 */ /* 0x002fe20000201000 */
[----:B------:R-:W1:Y:S01]  /*9400*/  LDC R19, c[0x0][0x144] ;  /* 0x00005100ff137b82 */ /* 0x000e620000000800 */
[----:B------:R-:W2:Y:S01]  /*9410*/  F2I.U32.TRUNC.NTZ R14, R14 ;  /* 0x0000000e000e7305 */ /* 0x000ea2000020f000 */
[----:B------:R-:W-:-:S02]  /*9420*/  IMAD.X R2, RZ, RZ, ~R2, P1 ;  /* 0x000000ffff027224 */ /* 0x000fc400008e0e02 */
[----:B------:R-:W-:Y:S01]  /*9430*/  FMUL R4, R3, UR6 ;  /* 0x0000000603047c20 */ /* 0x000fe20008400000 */
[----:B------:R-:W-:Y:S01]  /*9440*/  IMAD.MOV.U32 R3, RZ, RZ, R17 ;  /* 0x000000ffff037224 */ /* 0x000fe200078e0011 */
[----:B------:R-:W-:Y:S01]  /*9450*/  ULDC.64 UR6, c[0x0][0x640] ;  /* 0x0001900000067ab9 */ /* 0x000fe20000000a00 */
[----:B------:R-:W-:Y:S01]  /*9460*/  IMAD R2, R2, UR4, RZ ;  /* 0x0000000402027c24 */ /* 0x000fe2000f8e02ff */
[----:B------:R-:W3:Y:S01]  /*9470*/  LDC R20, c[0x0][0x148] ;  /* 0x00005200ff147b82 */ /* 0x000ee20000000800 */
[----:B------:R-:W-:Y:S01]  /*9480*/  ISETP.NE.U32.AND P1, PT, RZ, UR6, PT ;  /* 0x00000006ff007c0c */ /* 0x000fe2000bf25070 */
[----:B------:R-:W4:Y:S01]  /*9490*/  F2I.U32.TRUNC.NTZ R4, R4 ;  /* 0x0000000400047305 */ /* 0x000f22000020f000 */
[----:B------:R-:W-:Y:S02]  /*94a0*/  IMAD R5, R15, UR5, R2 ;  /* 0x000000050f057c24 */ /* 0x000fe4000f8e0202 */
[----:B------:R-:W-:Y:S01]  /*94b0*/  IMAD.MOV.U32 R2, RZ, RZ, R18 ;  /* 0x000000ffff027224 */ /* 0x000fe200078e0012 */
[----:B------:R-:W-:-:S02]  /*94c0*/  ISETP.NE.AND.EX P1, PT, RZ, UR7, PT, P1 ;  /* 0x00000007ff007c0c */ /* 0x000fc4000bf25310 */
[----:B0-----:R-:W-:Y:S01]  /*94d0*/  ISETP.NE.AND P4, PT, R21, 0x1, PT ;  /* 0x000000011500780c */ /* 0x001fe20003f85270 */
[----:B------:R-:W-:Y:S01]  /*94e0*/  IMAD.WIDE.U32 R2, R15, UR4, R2 ;  /* 0x000000040f027c25 */ /* 0x000fe2000f8e0002 */
[----:B------:R-:W-:-:S03]  /*94f0*/  ULDC UR4, c[0x0][0x618] ;  /* 0x0001860000047ab9 */ /* 0x000fc60000000800 */
[----:B--2---:R-:W-:Y:S02]  /*9500*/  IMAD.MOV R14, RZ, RZ, -R14 ;  /* 0x000000ffff0e7224 */ /* 0x004fe400078e0a0e */
[----:B------:R-:W-:Y:S02]  /*9510*/  IMAD.IADD R3, R3, 0x1, R5 ;  /* 0x0000000103037824 */ /* 0x000fe400078e0205 */
[----:B-1----:R-:W-:-:S03]  /*9520*/  IMAD R12, R19, R14, R12 ;  /* 0x0000000e130c7224 */ /* 0x002fc600078e020c */
[--C-:B------:R-:W-:Y:S01]  /*9530*/  SHF.R.U64 R14, R2, UR4, R3.reuse ;  /* 0x00000004020e7c19 */ /* 0x100fe20008001203 */
[----:B----4-:R-:W-:Y:S01]  /*9540*/  IMAD.MOV R2, RZ, RZ, -R4 ;  /* 0x000000ffff027224 */ /* 0x010fe200078e0a04 */
[----:B------:R-:W-:Y:S01]  /*9550*/  SHF.R.U32.HI R3, RZ, UR4, R3 ;  /* 0x00000004ff037c19 */ /* 0x000fe20008011603 */
[----:B------:R-:W-:Y:S02]  /*9560*/  ULDC UR4, c[0x0][0x608] ;  /* 0x0001820000047ab9 */ /* 0x000fe40000000800 */
[----:B---3--:R-:W-:Y:S01]  /*9570*/  @P4 IMAD R12, R20, R2, R13 ;  /* 0x00000002140c4224 */ /* 0x008fe200078e020d */
[--C-:B------:R-:W-:Y:S02]  /*9580*/  SHF.R.U64 R19, R14, UR4, R3.reuse ;  /* 0x000000040e137c19 */ /* 0x100fe40008001203 */
[----:B------:R-:W-:Y:S01]  /*9590*/  SHF.R.U32.HI R2, RZ, UR4, R3 ;  /* 0x00000004ff027c19 */ /* 0x000fe20008011603 */
[----:B------:R-:W-:-:S03]  /*95a0*/  ULDC UR4, c[0x0][0x658] ;  /* 0x0001960000047ab9 */ /* 0x000fc60000000800 */
[--C-:B------:R-:W-:Y:S02]  /*95b0*/  SHF.R.U64 R13, R19, UR4, R2.reuse ;  /* 0x00000004130d7c19 */ /* 0x100fe40008001202 */
[----:B------:R-:W-:-:S03]  /*95c0*/  SHF.R.U32.HI R2, RZ, UR4, R2 ;  /* 0x00000004ff027c19 */ /* 0x000fc60008011602 */
[----:B------:R-:W-:Y:S02]  /*95d0*/  IMAD.MOV.U32 R4, RZ, RZ, R13 ;  /* 0x000000ffff047224 */ /* 0x000fe400078e000d */
[----:B------:R-:W-:Y:S01]  /*95e0*/  IMAD.MOV.U32 R3, RZ, RZ, R2 ;  /* 0x000000ffff037224 */ /* 0x000fe200078e0002 */
[----:B------:R-:W-:Y:S06]  /*95f0*/  @!P1 BRA `(.L_x_310) ;  /* 0x00000000002c9947 */ /* 0x000fec0003800000 */
        /* <DEDUP_REMOVED lines=9> */
[----:B------:R-:W-:-:S04]  /*9690*/  IMAD.WIDE.U32.X R2, R15, UR7, R2, P3 ;  /* 0x000000070f027c25 */ /* 0x000fc800098e0402 */
[----:B------:R-:W-:-:S07]  /*96a0*/  IMAD.MOV.U32 R4, RZ, RZ, R2 ;  /* 0x000000ffff047224 */ /* 0x000fce00078e0002 */
.L_x_310:
[----:B------:R-:W-:Y:S01]  /*96b0*/  ULDC UR4, c[0x0][0x648] ;  /* 0x0001920000047ab9 */ /* 0x000fe20000000800 */
[----:B------:R-:W-:Y:S01]  /*96c0*/  LOP3.LUT R2, R19, UR16, RZ, 0xc0, !PT ;  /* 0x0000001013027c12 */ /* 0x000fe2000f8ec0ff */
[----:B------:R-:W-:Y:S01]  /*96d0*/  ULDC UR5, c[0x0][0x610] ;  /* 0x0001840000057ab9 */ /* 0x000fe20000000800 */
[----:B------:R-:W-:Y:S01]  /*96e0*/  SHF.R.U64 R3, R4, UR4, R3 ;  /* 0x0000000404037c19 */ /* 0x000fe20008001203 */
[----:B------:R-:W-:Y:S01]  /*96f0*/  ULDC UR4, c[0x0][0x638] ;  /* 0x00018e0000047ab9 */ /* 0x000fe20000000800 */
[----:B------:R-:W-:-:S03]  /*9700*/  LOP3.LUT R14, R14, UR15, RZ, 0xc0, !PT ;  /* 0x0000000f0e0e7c12 */ /* 0x000fc6000f8ec0ff */
[----:B------:R-:W-:Y:S02]  /*9710*/  IMAD.MOV R4, RZ, RZ, -R3 ;  /* 0x000000ffff047224 */ /* 0x000fe400078e0a03 */
[----:B------:R-:W-:Y:S02]  /*9720*/  IMAD R3, R3, UR17, R2 ;  /* 0x0000001103037c24 */ /* 0x000fe4000f8e0202 */
[----:B------:R-:W-:Y:S01]  /*9730*/  IMAD R13, R4, UR4, R13 ;  /* 0x00000004040d7c24 */ /* 0x000fe2000f8e020d */
[----:B------:R-:W-:Y:S01]  /*9740*/  ULDC UR4, c[0x0][0x600] ;  /* 0x0001800000047ab9 */ /* 0x000fe20000000800 */
[----:B------:R-:W-:Y:S02]  /*9750*/  IMAD R12, R3, UR5, R12 ;  /* 0x00000005030c7c24 */ /* 0x000fe4000f8e020c */
[----:B------:R-:W-:Y:S02]  /*9760*/  IMAD R13, R13, UR4, R14 ;  /* 0x000000040d0d7c24 */ /* 0x000fe4000f8e020e */
[----:B------:R-:W-:-:S02]  /*9770*/  IMAD.MOV.U32 R3, RZ, RZ, 0x1 ;  /* 0x00000001ff037424 */ /* 0x000fc400078e00ff */
[----:B------:R-:W-:Y:S01]  /*9780*/  IMAD.MOV.U32 R2, RZ, RZ, R11 ;  /* 0x000000ffff027224 */ /* 0x000fe200078e000b */
[----:B------:R-:W-:Y:S02]  /*9790*/  SEL R22, R13, R12, !P4 ;  /* 0x0000000c0d167207 */ /* 0x000fe40006000000 */
[----:B------:R-:W-:-:S07]  /*97a0*/  SEL R19, R12, R13, !P4 ;  /* 0x0000000d0c137207 */ /* 0x000fce0006000000 */
.L_x_308:
[----:B------:R-:W-:Y:S05]  /*97b0*/  BSYNC B1 ;  /* 0x0000000000017941 */ /* 0x000fea0003800000 */
.L_x_307:
[----:B------:R-:W-:-:S13]  /*97c0*/  LOP3.LUT P1, RZ, R3, 0xff, RZ, 0xc0, !PT ;  /* 0x000000ff03ff7812 */ /* 0x000fda000782c0ff */
[----:B------:R-:W-:Y:S05]  /*97d0*/  @P1 BRA `(.L_x_311) ;  /* 0xfffffff400241947 */ /* 0x000fea000383ffff */
[----:B------:R-:W-:Y:S05]  /*97e0*/  BSYNC B0 ;  /* 0x0000000000007941 */ /* 0x000fea0003800000 */
.L_x_299:
[----:B------:R-:W-:-:S03]  /*97f0*/  UMOV UR4, 0xffffffff ;  /* 0xffffffff00047882 */ /* 0x000fc60000000000 */
[----:B------:R-:W-:Y:S05]  /*9800*/  BRA.DIV UR4, `(.L_x_312) ;  /* 0x0000000604647947 */ /* 0x000fea000b800000 */
[----:B------:R-:W-:-:S13]  /*9810*/  ELECT P6, URZ, PT ;  /* 0x00000000003f782f */ /* 0x000fda00038c0000 */
.L_x_329:
[----:B------:R-:W-:Y:S04]  /*9820*/  BSSY B0, `(.L_x_313) ;  /* 0x0000034000007945 */ /* 0x000fe80003800000 */
[----:B------:R-:W-:Y:S05]  /*9830*/  @!P6 BRA `(.L_x_314) ;  /* 0x0000000000c8e947 */ /* 0x000fea0003800000 */
[----:B------:R-:W-:-:S04]  /*9840*/  LOP3.LUT R16, R16, 0x2, RZ, 0xfc, !PT ;  /* 0x0000000210107812 */ /* 0x000fc800078efcff */
[----:B------:R-:W-:-:S13]  /*9850*/  ISETP.NE.AND P0, PT, R16, 0x3, PT ;  /* 0x000000031000780c */ /* 0x000fda0003f05270 */
[----:B------:R-:W-:Y:S05]  /*9860*/  @!P0 BRA `(.L_x_315) ;  /* 0x0000000000048947 */ /* 0x000fea0003800000 */
[----:B------:R-:W-:Y:S01]  /*9870*/  BPT.TRAP 0x1 ;  /* 0x000000040000795c */ /* 0x000fe20000300000 */
.L_x_315:
[----:B------:R-:W0:Y:S01]  /*9880*/  S2R R3, SR_CgaCtaId ;  /* 0x0000000000037919 */ /* 0x000e220000008800 */
[----:B------:R-:W-:-:S04]  /*9890*/  MOV R2, 0x400 ;  /* 0x0000040000027802 */ /* 0x000fc80000000f00 */
[----:B0-----:R-:W-:Y:S02]  /*98a0*/  LEA R3, R3, R2, 0x18 ;  /* 0x0000000203037211 */ /* 0x001fe400078ec0ff */
[----:B------:R-:W-:-:S03]  /*98b0*/  SHF.L.U32 R2, R0, 0x1f, RZ ;  /* 0x0000001f00027819 */ /* 0x000fc600000006ff */
[----:B------:R-:W-:-:S04]  /*98c0*/  VIADD R3, R3, 0x28 ;  /* 0x0000002803037836 */ /* 0x000fc80000000000 */
[C---:B------:R-:W-:Y:S02]  /*98d0*/  IMAD R7, R8.reuse, 0x8, R3 ;  /* 0x0000000808077824 */ /* 0x040fe400078e0203 */
[----:B------:R-:W-:Y:S02]  /*98e0*/  VIADD R8, R8, 0x1 ;  /* 0x0000000108087836 */ /* 0x000fe40000000000 */
[----:B------:R-:W0:Y:S03]  /*98f0*/  SYNCS.PHASECHK.TRANS64.TRYWAIT P0, [R7+URZ], R2 ;  /* 0x00000002070075a7 */ /* 0x000e26000800017f */
[----:B------:R-:W-:-:S04]  /*9900*/  ISETP.NE.AND P1, PT, R8, 0x5, PT ;  /* 0x000000050800780c */ /* 0x000fc80003f25270 */
[----:B------:R-:W-:Y:S02]  /*9910*/  SEL R5, RZ, 0x1, P1 ;  /* 0x00000001ff057807 */ /* 0x000fe40000800000 */
[----:B------:R-:W-:Y:S02]  /*9920*/  SEL R8, R8, RZ, P1 ;  /* 0x000000ff08087207 */ /* 0x000fe40000800000 */
[----:B------:R-:W-:-:S03]  /*9930*/  LOP3.LUT R5, R0, R5, RZ, 0x3c, !PT ;  /* 0x0000000500057212 */ /* 0x000fc600078e3cff */
[----:B------:R-:W-:Y:S01]  /*9940*/  IMAD R9, R8, 0x8, R3 ;  /* 0x0000000808097824 */ /* 0x000fe200078e0203 */
[----:B------:R-:W-:Y:S01]  /*9950*/  SHF.L.U32 R4, R5, 0x1f, RZ ;  /* 0x0000001f05047819 */ /* 0x000fe200000006ff */
[----:B0-----:R-:W-:Y:S06]  /*9960*/  @!P0 BRA `(.L_x_316) ;  /* 0x00000004002c8947 */ /* 0x001fec0003800000 */
.L_x_330:
[----:B------:R-:W1:Y:S01]  /*9970*/  SYNCS.PHASECHK.TRANS64.TRYWAIT P0, [R9+URZ], R4 ;  /* 0x00000004090075a7 */ /* 0x000e62000800017f */
[----:B------:R-:W-:-:S05]  /*9980*/  VIADD R0, R8, 0x1 ;  /* 0x0000000108007836 */ /* 0x000fca0000000000 */
[----:B------:R-:W-:-:S04]  /*9990*/  ISETP.NE.AND P1, PT, R0, 0x5, PT ;  /* 0x000000050000780c */ /* 0x000fc80003f25270 */
[----:B0-----:R-:W-:Y:S02]  /*99a0*/  SEL R2, RZ, 0x1, P1 ;  /* 0x00000001ff027807 */ /* 0x001fe40000800000 */
[----:B------:R-:W-:Y:S02]  /*99b0*/  SEL R0, R0, RZ, P1 ;  /* 0x000000ff00007207 */ /* 0x000fe40000800000 */
[----:B------:R-:W-:-:S03]  /*99c0*/  LOP3.LUT R7, R5, R2, RZ, 0x3c, !PT ;  /* 0x0000000205077212 */ /* 0x000fc600078e3cff */
[----:B------:R-:W-:Y:S01]  /*99d0*/  IMAD R6, R0, 0x8, R3 ;  /* 0x0000000800067824 */ /* 0x000fe200078e0203 */
[----:B------:R-:W-:Y:S01]  /*99e0*/  SHF.L.U32 R5, R7, 0x1f, RZ ;  /* 0x0000001f07057819 */ /* 0x000fe200000006ff */
[----:B-1----:R-:W-:Y:S06]  /*99f0*/  @!P0 BRA `(.L_x_317) ;  /* 0x00000004001c8947 */ /* 0x002fec0003800000 */
.L_x_331:
[----:B------:R-:W1:Y:S01]  /*9a00*/  SYNCS.PHASECHK.TRANS64.TRYWAIT P0, [R6+URZ], R5 ;  /* 0x00000005060075a7 */ /* 0x000e62000800017f */
[----:B------:R-:W-:-:S05]  /*9a10*/  VIADD R0, R0, 0x1 ;  /* 0x0000000100007836 */ /* 0x000fca0000000000 */
[----:B------:R-:W-:-:S04]  /*9a20*/  ISETP.NE.AND P1, PT, R0, 0x5, PT ;  /* 0x000000050000780c */ /* 0x000fc80003f25270 */
[----:B------:R-:W-:Y:S02]  /*9a30*/  SEL R2, RZ, 0x1, P1 ;  /* 0x00000001ff027807 */ /* 0x000fe40000800000 */
[----:B------:R-:W-:Y:S02]  /*9a40*/  SEL R0, R0, RZ, P1 ;  /* 0x000000ff00007207 */ /* 0x000fe40000800000 */
[----:B------:R-:W-:-:S03]  /*9a50*/  LOP3.LUT R7, R7, R2, RZ, 0x3c, !PT ;  /* 0x0000000207077212 */ /* 0x000fc600078e3cff */
[----:B0-----:R-:W-:Y:S01]  /*9a60*/  IMAD R9, R0, 0x8, R3 ;  /* 0x0000000800097824 */ /* 0x001fe200078e0203 */
[----:B------:R-:W-:Y:S01]  /*9a70*/  SHF.L.U32 R4, R7, 0x1f, RZ ;  /* 0x0000001f07047819 */ /* 0x000fe200000006ff */
[----:B-1----:R-:W-:Y:S06]  /*9a80*/  @!P0 BRA `(.L_x_318) ;  /* 0x00000004000c8947 */ /* 0x002fec0003800000 */
.L_x_332:
[----:B------:R-:W1:Y:S01]  /*9a90*/  SYNCS.PHASECHK.TRANS64.TRYWAIT P0, [R9+URZ], R4 ;  /* 0x00000004090075a7 */ /* 0x000e62000800017f */
[----:B------:R-:W-:-:S05]  /*9aa0*/  VIADD R0, R0, 0x1 ;  /* 0x0000000100007836 */ /* 0x000fca0000000000 */
[----:B------:R-:W-:-:S04]  /*9ab0*/  ISETP.NE.AND P1, PT, R0, 0x5, PT ;  /* 0x000000050000780c */ /* 0x000fc80003f25270 */
[----:B------:R-:W-:Y:S02]  /*9ac0*/  SEL R2, RZ, 0x1, P1 ;  /* 0x00000001ff027807 */ /* 0x000fe40000800000 */
[----:B------:R-:W-:Y:S02]  /*9ad0*/  SEL R0, R0, RZ, P1 ;  /* 0x000000ff00007207 */ /* 0x000fe40000800000 */
[----:B------:R-:W-:Y:S01]  /*9ae0*/  LOP3.LUT R2, R7, R2, RZ, 0x3c, !PT ;  /* 0x0000000207027212 */ /* 0x000fe200078e3cff */
[----:B-1----:R-:W-:Y:S06]  /*9af0*/  @!P0 BRA `(.L_x_319) ;  /* 0x0000000400048947 */ /* 0x002fec0003800000 */
.L_x_333:
[----:B------:R-:W-:Y:S01]  /*9b00*/  IMAD R3, R0, 0x8, R3 ;  /* 0x0000000800037824 */ /* 0x000fe200078e0203 */
[----:B------:R-:W-:-:S07]  /*9b10*/  SHF.L.U32 R0, R2, 0x1f, RZ ;  /* 0x0000001f02007819 */ /* 0x000fce00000006ff */
.L_x_320:
[----:B--2---:R2:W3:Y:S02]  /*9b20*/  SYNCS.PHASECHK.TRANS64.TRYWAIT P0, [R3+URZ], R0 ;  /* 0x00000000030075a7 */ /* 0x0044e4000800017f */
[----:B---3--:R-:W-:Y:S05]  /*9b30*/  @!P0 NANOSLEEP.SYNCS 0x989680 ;  /* 0x009896800000895d */ /* 0x008fea0003900000 */
[----:B------:R-:W3:Y:S02]  /*9b40*/  @!P0 SYNCS.PHASECHK.TRANS64 P0, [R3+URZ], R0 ;  /* 0x00000000030085a7 */ /* 0x000ee4000800007f */
[----:B---3--:R-:W-:Y:S05]  /*9b50*/  @!P0 BRA `(.L_x_320) ;  /* 0xfffffffc00f08947 */ /* 0x008fea000383ffff */
.L_x_314:
[----:B------:R-:W-:Y:S05]  /*9b60*/  BSYNC B0 ;  /* 0x0000000000007941 */ /* 0x000fea0003800000 */
.L_x_313:
[----:B------:R-:W-:Y:S05]  /*9b70*/  EXIT ;  /* 0x000000000000794d */ /* 0x000fea0003800000 */
.L_x_19:
[----:B-1----:R1:W2:Y:S02]  /*9b80*/  SYNCS.PHASECHK.TRANS64.TRYWAIT P0, [R161+URZ], R0 ;  /* 0x00000000a10075a7 */ /* 0x0022a4000800017f */
[----:B--2---:R-:W-:Y:S05]  /*9b90*/  @!P0 NANOSLEEP.SYNCS 0x989680 ;  /* 0x009896800000895d */ /* 0x004fea0003900000 */
[----:B------:R-:W2:Y:S02]  /*9ba0*/  @!P0 SYNCS.PHASECHK.TRANS64 P0, [R161+URZ], R0 ;  /* 0x00000000a10085a7 */ /* 0x000ea4000800007f */
[----:B--2---:R-:W-:Y:S05]  /*9bb0*/  @!P0 BRA `(.L_x_19) ;  /* 0xfffffffc00f08947 */ /* 0x004fea000383ffff */
[----:B------:R-:W-:Y:S05]  /*9bc0*/  BRA `(.L_x_321) ;  /* 0xffffff7800c87947 */ /* 0x000fea000383ffff */
.L_x_24:
[----:B--2---:R2:W3:Y:S02]  /*9bd0*/  SYNCS.PHASECHK.TRANS64.TRYWAIT P1, [R3+URZ], R0 ;  /* 0x00000000030075a7 */ /* 0x0044e4000802017f */
[----:B---3--:R-:W-:Y:S05]  /*9be0*/  @!P1 NANOSLEEP.SYNCS 0x989680 ;  /* 0x009896800000995d */ /* 0x008fea0003900000 */
[----:B------:R-:W3:Y:S02]  /*9bf0*/  @!P1 SYNCS.PHASECHK.TRANS64 P1, [R3+URZ], R0 ;  /* 0x00000000030095a7 */ /* 0x000ee4000802007f */
[----:B---3--:R-:W-:Y:S05]  /*9c00*/  @!P1 BRA `(.L_x_24) ;  /* 0xfffffffc00f09947 */ /* 0x008fea000383ffff */
[----:B------:R-:W-:Y:S05]  /*9c10*/  BRA `(.L_x_23) ;  /* 0xffffff7c00387947 */ /* 0x000fea000383ffff */
.L_x_29:
[----:B--2---:R-:W-:-:S04]  /*9c20*/  IMAD.U32 R5, RZ, RZ, UR4 ;  /* 0x00000004ff057e24 */ /* 0x004fc8000f8e00ff */
[----:B------:R2:W3:Y:S03]  /*9c30*/  SYNCS.PHASECHK.TRANS64.TRYWAIT P1, [R5+URZ], R4 ;  /* 0x00000004050075a7 */ /* 0x0004e6000802017f */
[----:B---3--:R-:W-:Y:S05]  /*9c40*/  @!P1 NANOSLEEP.SYNCS 0x989680 ;  /* 0x009896800000995d */ /* 0x008fea0003900000 */
[----:B------:R-:W3:Y:S02]  /*9c50*/  @!P1 SYNCS.PHASECHK.TRANS64 P1, [R5+URZ], R4 ;  /* 0x00000004050095a7 */ /* 0x000ee4000802007f */
[----:B---3--:R-:W-:Y:S05]  /*9c60*/  @!P1 BRA `(.L_x_29) ;  /* 0xfffffffc00ec9947 */ /* 0x008fea000383ffff */
[----:B------:R-:W-:Y:S05]  /*9c70*/  BRA `(.L_x_28) ;  /* 0xffffff7c00c87947 */ /* 0x000fea000383ffff */
.L_x_35:
[----:B-1----:R1:W2:Y:S02]  /*9c80*/  SYNCS.PHASECHK.TRANS64.TRYWAIT P0, [R161+URZ+0x10], R0 ;  /* 0x00001000a10075a7 */ /* 0x0022a4000800017f */
[----:B--2---:R-:W-:Y:S05]  /*9c90*/  @!P0 NANOSLEEP.SYNCS 0x989680 ;  /* 0x009896800000895d */ /* 0x004fea0003900000 */
[----:B------:R-:W2:Y:S02]  /*9ca0*/  @!P0 SYNCS.PHASECHK.TRANS64 P0, [R161+URZ+0x10], R0 ;  /* 0x00001000a10085a7 */ /* 0x000ea4000800007f */
[----:B--2---:R-:W-:Y:S05]  /*9cb0*/  @!P0 BRA `(.L_x_35) ;  /* 0xfffffffc00f08947 */ /* 0x004fea000383ffff */
[----:B------:R-:W-:Y:S05]  /*9cc0*/  BRA `(.L_x_322) ;  /* 0xffffff8000d47947 */ /* 0x000fea000383ffff */
.L_x_300:
[----:B------:R-:W-:Y:S01]  /*9cd0*/  BSSY B1, `(.L_x_323) ;  /* 0x0000006000017945 */ /* 0x000fe20003800000 */
[----:B------:R-:W-:-:S07]  /*9ce0*/  IMAD.MOV.U32 R15, RZ, RZ, -0x1 ;  /* 0xffffffffff0f7424 */ /* 0x000fce00078e00ff */
[----:B-----5:R-:W-:Y:S05]  /*9cf0*/  WARPSYNC.COLLECTIVE R15, `(.L_x_324) ;  /* 0x000000000f0c7348 */ /* 0x020fea0003c00000 */
[----:B------:R-:W-:Y:S02]  /*9d00*/  ELECT P6, UR62, PT ;  /* 0x00000000003e782f */ /* 0x000fe400038c0000 */
[----:B------:R-:W-:Y:S01]  /*9d10*/  MOV R14, UR62 ;  /* 0x0000003e000e7c02 */ /* 0x000fe20008000f00 */
[----:B-----5:R-:W-:Y:S10]  /*9d20*/  ENDCOLLECTIVE ;  /* 0x000000000000791b */ /* 0x020ff40003800000 */
.L_x_324:
[----:B------:R-:W-:Y:S05]  /*9d30*/  BSYNC B1 ;  /* 0x0000000000017941 */ /* 0x000fea0003800000 */
.L_x_323:
[----:B------:R-:W-:Y:S05]  /*9d40*/  BRA `(.L_x_325) ;  /* 0xffffffec00d47947 */ /* 0x000fea000383ffff */
.L_x_303:
[----:B0-----:R0:W1:Y:S02]  /*9d50*/  SYNCS.PHASECHK.TRANS64.TRYWAIT P1, [R12+URZ+0x28], R5 ;  /* 0x000028050c0075a7 */ /* 0x001064000802017f */
[----:B-1----:R-:W-:Y:S05]  /*9d60*/  @!P1 NANOSLEEP.SYNCS 0x989680 ;  /* 0x009896800000995d */ /* 0x002fea0003900000 */
[----:B------:R-:W1:Y:S02]  /*9d70*/  @!P1 SYNCS.PHASECHK.TRANS64 P1, [R12+URZ+0x28], R5 ;  /* 0x000028050c0095a7 */ /* 0x000e64000802007f */
[----:B-1----:R-:W-:Y:S05]  /*9d80*/  @!P1 BRA `(.L_x_303) ;  /* 0xfffffffc00f09947 */ /* 0x002fea000383ffff */
[----:B------:R-:W-:Y:S05]  /*9d90*/  BRA `(.L_x_326) ;  /* 0xfffffff000087947 */ /* 0x000fea000383ffff */
.L_x_312:
[----:B------:R-:W-:Y:S01]  /*9da0*/  BSSY B0, `(.L_x_327) ;  /* 0x0000006000007945 */ /* 0x000fe20003800000 */
[----:B------:R-:W-:-:S07]  /*9db0*/  IMAD.MOV.U32 R15, RZ, RZ, -0x1 ;  /* 0xffffffffff0f7424 */ /* 0x000fce00078e00ff */
[----:B-----5:R-:W-:Y:S05]  /*9dc0*/  WARPSYNC.COLLECTIVE R15, `(.L_x_328) ;  /* 0x000000000f0c7348 */ /* 0x020fea0003c00000 */
[----:B------:R-:W-:Y:S02]  /*9dd0*/  ELECT P6, UR62, PT ;  /* 0x00000000003e782f */ /* 0x000fe400038c0000 */
[----:B------:R-:W-:Y:S01]  /*9de0*/  MOV R14, UR62 ;  /* 0x0000003e000e7c02 */ /* 0x000fe20008000f00 */
[----:B-----5:R-:W-:Y:S10]  /*9df0*/  ENDCOLLECTIVE ;  /* 0x000000000000791b */ /* 0x020ff40003800000 */
.L_x_328:
[----:B------:R-:W-:Y:S05]  /*9e00*/  BSYNC B0 ;  /* 0x0000000000007941 */ /* 0x000fea0003800000 */
.L_x_327:
[----:B------:R-:W-:Y:S05]  /*9e10*/  BRA `(.L_x_329) ;  /* 0xfffffff800807947 */ /* 0x000fea000383ffff */
.L_x_316:
[----:B0-----:R0:W1:Y:S02]  /*9e20*/  SYNCS.PHASECHK.TRANS64.TRYWAIT P0, [R7+URZ], R2 ;  /* 0x00000002070075a7 */ /* 0x001064000800017f */
[----:B-1----:R-:W-:Y:S05]  /*9e30*/  @!P0 NANOSLEEP.SYNCS 0x989680 ;  /* 0x009896800000895d */ /* 0x002fea0003900000 */
[----:B------:R-:W1:Y:S02]  /*9e40*/  @!P0 SYNCS.PHASECHK.TRANS64 P0, [R7+URZ], R2 ;  /* 0x00000002070085a7 */ /* 0x000e64000800007f */
[----:B-1----:R-:W-:Y:S05]  /*9e50*/  @!P0 BRA `(.L_x_316) ;  /* 0xfffffffc00f08947 */ /* 0x002fea000383ffff */
[----:B------:R-:W-:Y:S05]  /*9e60*/  BRA `(.L_x_330) ;  /* 0xfffffff800c07947 */ /* 0x000fea000383ffff */
.L_x_317:
[----:B0-----:R0:W1:Y:S02]  /*9e70*/  SYNCS.PHASECHK.TRANS64.TRYWAIT P0, [R9+URZ], R4 ;  /* 0x00000004090075a7 */ /* 0x001064000800017f */
[----:B-1----:R-:W-:Y:S05]  /*9e80*/  @!P0 NANOSLEEP.SYNCS 0x989680 ;  /* 0x009896800000895d */ /* 0x002fea0003900000 */
[----:B------:R-:W1:Y:S02]  /*9e90*/  @!P0 SYNCS.PHASECHK.TRANS64 P0, [R9+URZ], R4 ;  /* 0x00000004090085a7 */ /* 0x000e64000800007f */
[----:B-1----:R-:W-:Y:S05]  /*9ea0*/  @!P0 BRA `(.L_x_317) ;  /* 0xfffffffc00f08947 */ /* 0x002fea000383ffff */
[----:B------:R-:W-:Y:S05]  /*9eb0*/  BRA `(.L_x_331) ;  /* 0xfffffff800d07947 */ /* 0x000fea000383ffff */
.L_x_318:
[----:B0-----:R0:W1:Y:S02]  /*9ec0*/  SYNCS.PHASECHK.TRANS64.TRYWAIT P0, [R6+URZ], R5 ;  /* 0x00000005060075a7 */ /* 0x001064000800017f */
[----:B-1----:R-:W-:Y:S05]  /*9ed0*/  @!P0 NANOSLEEP.SYNCS 0x989680 ;  /* 0x009896800000895d */ /* 0x002fea0003900000 */
[----:B------:R-:W1:Y:S02]  /*9ee0*/  @!P0 SYNCS.PHASECHK.TRANS64 P0, [R6+URZ], R5 ;  /* 0x00000005060085a7 */ /* 0x000e64000800007f */
[----:B-1----:R-:W-:Y:S05]  /*9ef0*/  @!P0 BRA `(.L_x_318) ;  /* 0xfffffffc00f08947 */ /* 0x002fea000383ffff */
[----:B------:R-:W-:Y:S05]  /*9f00*/  BRA `(.L_x_332) ;  /* 0xfffffff800e07947 */ /* 0x000fea000383ffff */
.L_x_319:
[----:B-1----:R1:W2:Y:S02]  /*9f10*/  SYNCS.PHASECHK.TRANS64.TRYWAIT P0, [R9+URZ], R4 ;  /* 0x00000004090075a7 */ /* 0x0022a4000800017f */
[----:B--2---:R-:W-:Y:S05]  /*9f20*/  @!P0 NANOSLEEP.SYNCS 0x989680 ;  /* 0x009896800000895d */ /* 0x004fea0003900000 */
[----:B------:R-:W2:Y:S02]  /*9f30*/  @!P0 SYNCS.PHASECHK.TRANS64 P0, [R9+URZ], R4 ;  /* 0x00000004090085a7 */ /* 0x000ea4000800007f */
[----:B--2---:R-:W-:Y:S05]  /*9f40*/  @!P0 BRA `(.L_x_319) ;  /* 0xfffffffc00f08947 */ /* 0x004fea000383ffff */
[----:B------:R-:W-:Y:S05]  /*9f50*/  BRA `(.L_x_333) ;  /* 0xfffffff800e87947 */ /* 0x000fea000383ffff */
.L_x_334:
[----:B------:R-:W-:-:S00]  /*9f60*/  BRA `(.L_x_334) ;  /* 0xfffffffc00fc7947 */ /* 0x000fc0000383ffff */
[----:B------:R-:W-:-:S00]  /*9f70*/  NOP ;  /* 0x0000000000007918 */ /* 0x000fc00000000000 */
        /* <DEDUP_REMOVED lines=8> */
.L_x_335:


//--------------------- .nv.global.init           --------------------------
	.section	.nv.global.init,"aw",@progbits
.nv.global.init:
	.type		$str$22,@object
	.size		$str$22,($str$23 - $str$22)
$str$22:
        /*0000*/ 	.byte	0x6b, 0x5f, 0x74, 0x69, 0x6c, 0x65, 0x5f, 0x63, 0x6f, 0x75, 0x6e, 0x74, 0x20, 0x3e, 0x3d, 0x20
        /*0010*/ 	.byte	0x31, 0x00
	.type		$str$23,@object
	.size		$str$23,(__unnamed_1 - $str$23)
$str$23:
        /*0012*/ 	.byte	0x2f, 0x74, 0x6d, 0x70, 0x2f, 0x63, 0x75, 0x74, 0x6c, 0x61, 0x73, 0x73, 0x5f, 0x73, 0x77, 0x65
        /*0022*/ 	.byte	0x65, 0x70, 0x5f, 0x73, 0x72, 0x63, 0x2f, 0x69, 0x6e, 0x63, 0x6c, 0x75, 0x64, 0x65, 0x2f, 0x63
        /*0032*/ 	.byte	0x75, 0x74, 0x6c, 0x61, 0x73, 0x73, 0x2f, 0x67, 0x65, 0x6d, 0x6d, 0x2f, 0x63, 0x6f, 0x6c, 0x6c
        /*0042*/ 	.byte	0x65, 0x63, 0x74, 0x69, 0x76, 0x65, 0x2f, 0x73, 0x6d, 0x39, 0x30, 0x5f, 0x6d, 0x6d, 0x61, 0x5f
        /*0052*/ 	.byte	0x74, 0x6d, 0x61, 0x5f, 0x67, 0x6d, 0x6d, 0x61, 0x5f, 0x73, 0x73, 0x5f, 0x77, 0x61, 0x72, 0x70
        /*0062*/ 	.byte	0x73, 0x70, 0x65, 0x63, 0x69, 0x61, 0x6c, 0x69, 0x7a, 0x65, 0x64, 0x2e, 0x68, 0x70, 0x70, 0x00
	.type		__unnamed_1,@object
	.size		__unnamed_1,(.L_0 - __unnamed_1)
__unnamed_1:
        /*0072*/ 	.byte	0x76, 0x6f, 0x69, 0x64, 0x20, 0x63, 0x75, 0x74, 0x6c, 0x61, 0x73, 0x73, 0x3a, 0x3a, 0x67, 0x65
        /* <DEDUP_REMOVED lines=172> */
        /*0b42*/ 	.byte	0x74, 0x69, 0x74, 0x79, 0x5d, 0x00
.L_0:


//--------------------- .nv.shared._ZN7cutlass13device_kernelINS_4gemm6kernel13GemmUniversalIN4cute5tupleIJiiiiEEENS1_10collective13CollectiveMmaINS1_34MainloopSm90TmaGmmaWarpSpecializedILi5ENS5_IJNS4_1CILi2EEENSA_ILi1EEESC_EEENS1_32KernelTmaWarpSpecializedPingpongEEENS5_IJNSA_ILi64EEENSA_ILi256EEESG_EEEaNS5_IJlSC_lEEEaSJ_NS4_8TiledMMAINS4_8MMA_AtomIJNS4_4SM904GMMA27MMA_64x256x32_S32S8S8_SS_TNEEEENS4_6LayoutINS5_IJSC_SC_SC_EEENS5_IJNSA_ILi0EEESS_SS_EEEEENS5_IJNS4_10UnderscoreESV_SV_EEEEENS4_13SM90_TMA_LOADENS4_14ComposedLayoutINS4_7SwizzleILi2ELi4ELi3EEENS4_18smem_ptr_flag_bitsILi8EEENSQ_INS5_IJNSA_ILi8EEESG_EEENS5_IJSG_SC_EEEEEEEvNS4_8identityENS4_23SM90_TMA_LOAD_MULTICASTES18_vS19_EENS_8epilogue10collective6detail29Sm90TmaWarpSpecializedAdapterINS1D_15DefaultEpilogueIaSJ_SJ_NS1C_6thread17LinearCombinationIaLi1EiiLNS1H_9ScaleType4KindE0ELNS_15FloatRoundStyleE2EaEENS1_15EpilogueDefaultEEEEEvvEEEEvNT_6ParamsE --------------------------
	.section	.nv.shared._ZN7cutlass13device_kernelINS_4gemm6kernel13GemmUniversalIN4cute5tupleIJiiiiEEENS1_10collective13CollectiveMmaINS1_34MainloopSm90TmaGmmaWarpSpecializedILi5ENS5_IJNS4_1CILi2EEENSA_ILi1EEESC_EEENS1_32KernelTmaWarpSpecializedPingpongEEENS5_IJNSA_ILi64EEENSA_ILi256EEESG_EEEaNS5_IJlSC_lEEEaSJ_NS4_8TiledMMAINS4_8MMA_AtomIJNS4_4SM904GMMA27MMA_64x256x32_S32S8S8_SS_TNEEEENS4_6LayoutINS5_IJSC_SC_SC_EEENS5_IJNSA_ILi0EEESS_SS_EEEEENS5_IJNS4_10UnderscoreESV_SV_EEEEENS4_13SM90_TMA_LOADENS4_14ComposedLayoutINS4_7SwizzleILi2ELi4ELi3EEENS4_18smem_ptr_flag_bitsILi8EEENSQ_INS5_IJNSA_ILi8EEESG_EEENS5_IJSG_SC_EEEEEEEvNS4_8identityENS4_23SM90_TMA_LOAD_MULTICASTES18_vS19_EENS_8epilogue10collective6detail29Sm90TmaWarpSpecializedAdapterINS1D_15DefaultEpilogueIaSJ_SJ_NS1C_6thread17LinearCombinationIaLi1EiiLNS1H_9ScaleType4KindE0ELNS_15FloatRoundStyleE2EaEENS1_15EpilogueDefaultEEEEEvvEEEEvNT_6ParamsE,"aw",@nobits
	.sectionflags	@""
	.align	16
	.zero		1024


//--------------------- .nv.shared.reserved.0     --------------------------
	.section	.nv.shared.reserved.0,"aw",@nobits
	.weak		__nv_reservedSMEM_offset_0_alias
	.size		__nv_reservedSMEM_offset_0_alias, 0, 0
	.other		__nv_reservedSMEM_offset_0_alias,@"STO_CUDA_RESERVED_SHARED STV_DEFAULT"
__nv_reservedSMEM_offset_0_alias:
	.zero		0


//--------------------- .nv.global                --------------------------
	.section	.nv.global,"aw",@nobits
.nv.global:
	.type		_ZN39_INTERNAL_8b33d04e_4_k_cu_3ebb7fb7_55384cute1_E,@object
	.size		_ZN39_INTERNAL_8b33d04e_4_k_cu_3ebb7fb7_55384cute1_E,(_ZN39_INTERNAL_8b33d04e_4_k_cu_3ebb7fb7_55384cuda3std3__45__cpo6cbeginE - _ZN39_INTERNAL_8b33d04e_4_k_cu_3ebb7fb7_55384cute1_E)
_ZN39_INTERNAL_8b33d04e_4_k_cu_3ebb7fb7_55384cute1_E:
	.zero		1
	.type		_ZN39_INTERNAL_8b33d04e_4_k_cu_3ebb7fb7_55384cuda3std3__45__cpo6cbeginE,@object
	.size		_ZN39_INTERNAL_8b33d04e_4_k_cu_3ebb7fb7_55384cuda3std3__45__cpo6cbeginE,(_ZN39_INTERNAL_8b33d04e_4_k_cu_3ebb7fb7_55384cuda3std3__48in_placeE - _ZN39_INTERNAL_8b33d04e_4_k_cu_3ebb7fb7_55384cuda3std3__45__cpo6cbeginE)
_ZN39_INTERNAL_8b33d04e_4_k_cu_3ebb7fb7_55384cuda3std3__45__cpo6cbeginE:
	.zero		1
	.type		_ZN39_INTERNAL_8b33d04e_4_k_cu_3ebb7fb7_55384cuda3std3__48in_placeE,@object
	.size		_ZN39_INTERNAL_8b33d04e_4_k_cu_3ebb7fb7_55384cuda3std3__48in_placeE,(_ZN39_INTERNAL_8b33d04e_4_k_cu_3ebb7fb7_55384cuda3std6ranges3__45__cpo9iter_moveE - _ZN39_INTERNAL_8b33d04e_4_k_cu_3ebb7fb7_55384cuda3std3__48in_placeE)
_ZN39_INTERNAL_8b33d04e_4_k_cu_3ebb7fb7_55384cuda3std3__48in_placeE:
	.zero		1
	.type		_ZN39_INTERNAL_8b33d04e_4_k_cu_3ebb7fb7_55384cuda3std6ranges3__45__cpo9iter_moveE,@object
	.size		_ZN39_INTERNAL_8b33d04e_4_k_cu_3ebb7fb7_55384cuda3std6ranges3__45__cpo9iter_moveE,(_ZN39_INTERNAL_8b33d04e_4_k_cu_3ebb7fb7_55384cuda3std3__45__cpo5beginE - _ZN39_INTERNAL_8b33d04e_4_k_cu_3ebb7fb7_55384cuda3std6ranges3__45__cpo9iter_moveE)
_ZN39_INTERNAL_8b33d04e_4_k_cu_3ebb7fb7_55384cuda3std6ranges3__45__cpo9iter_moveE:
	.zero		1
	.type		_ZN39_INTERNAL_8b33d04e_4_k_cu_3ebb7fb7_55384cuda3std3__45__cpo5beginE,@object
	.size		_ZN39_INTERNAL_8b33d04e_4_k_cu_3ebb7fb7_55384cuda3std3__45__cpo5beginE,(_ZN39_INTERNAL_8b33d04e_4_k_cu_3ebb7fb7_55384cuda3std3__441_GLOBAL__N__8b33d04e_4_k_cu_3ebb7fb7_55386ignoreE - _ZN39_INTERNAL_8b33d04e_4_k_cu_3ebb7fb7_55384cuda3std3__45__cpo5beginE)
_ZN39_INTERNAL_8b33d04e_4_k_cu_3ebb7fb7_55384cuda3std3__45__cpo5beginE:
	.zero		1
	.type		_ZN39_INTERNAL_8b33d04e_4_k_cu_3ebb7fb7_55384cuda3std3__441_GLOBAL__N__8b33d04e_4_k_cu_3ebb7fb7_55386ignoreE,@object
	.size		_ZN39_INTERNAL_8b33d04e_4_k_cu_3ebb7fb7_55384cuda3std3__441_GLOBAL__N__8b33d04e_4_k_cu_3ebb7fb7_55386ignoreE,(_ZN39_INTERNAL_8b33d04e_4_k_cu_3ebb7fb7_55384cute7productE - _ZN39_INTERNAL_8b33d04e_4_k_cu_3ebb7fb7_55384cuda3std3__441_GLOBAL__N__8b33d04e_4_k_cu_3ebb7fb7_55386ignoreE)
_ZN39_INTERNAL_8b33d04e_4_k_cu_3ebb7fb7_55384cuda3std3__441_GLOBAL__N__8b33d04e_4_k_cu_3ebb7fb7_55386ignoreE:
	.zero		1
	.type		_ZN39_INTERNAL_8b33d04e_4_k_cu_3ebb7fb7_55384cute7productE,@object
	.size		_ZN39_INTERNAL_8b33d04e_4_k_cu_3ebb7fb7_55384cute7productE,(_ZN39_INTERNAL_8b33d04e_4_k_cu_3ebb7fb7_55384cuda3std3__45__cpo3endE - _ZN39_INTERNAL_8b33d04e_4_k_cu_3ebb7fb7_55384cute7productE)
_ZN39_INTERNAL_8b33d04e_4_k_cu_3ebb7fb7_55384cute7productE:
	.zero		1
	.type		_ZN39_INTERNAL_8b33d04e_4_k_cu_3ebb7fb7_55384cuda3std3__45__cpo3endE,@object
	.size		_ZN39_INTERNAL_8b33d04e_4_k_cu_3ebb7fb7_55384cuda3std3__45__cpo3endE,(_ZN39_INTERNAL_8b33d04e_4_k_cu_3ebb7fb7_55384cuda3std3__419piecewise_constructE - _ZN39_INTERNAL_8b33d04e_4_k_cu_3ebb7fb7_55384cuda3std3__45__cpo3endE)
_ZN39_INTERNAL_8b33d04e_4_k_cu_3ebb7fb7_55384cuda3std3__45__cpo3endE:
	.zero		1
	.type		_ZN39_INTERNAL_8b33d04e_4_k_cu_3ebb7fb7_55384cuda3std3__419piecewise_constructE,@object
	.size		_ZN39_INTERNAL_8b33d04e_4_k_cu_3ebb7fb7_55384cuda3std3__419piecewise_constructE,(_ZN39_INTERNAL_8b33d04e_4_k_cu_3ebb7fb7_55384cuda3std3__45__cpo4cendE - _ZN39_INTERNAL_8b33d04e_4_k_cu_3ebb7fb7_55384cuda3std3__419piecewise_constructE)
_ZN39_INTERNAL_8b33d04e_4_k_cu_3ebb7fb7_55384cuda3std3__419piecewise_constructE:
	.zero		1
	.type		_ZN39_INTERNAL_8b33d04e_4_k_cu_3ebb7fb7_55384cuda3std3__45__cpo4cendE,@object
	.size		_ZN39_INTERNAL_8b33d04e_4_k_cu_3ebb7fb7_55384cuda3std3__45__cpo4cendE,(_ZN39_INTERNAL_8b33d04e_4_k_cu_3ebb7fb7_55384cuda3std6ranges3__45__cpo4swapE - _ZN39_INTERNAL_8b33d04e_4_k_cu_3ebb7fb7_55384cuda3std3__45__cpo4cendE)
_ZN39_INTERNAL_8b33d04e_4_k_cu_3ebb7fb7_55384cuda3std3__45__cpo4cendE:
	.zero		1
	.type		_ZN39_INTERNAL_8b33d04e_4_k_cu_3ebb7fb7_55384cuda3std6ranges3__45__cpo4swapE,@object
	.size		_ZN39_INTERNAL_8b33d04e_4_k_cu_3ebb7fb7_55384cuda3std6ranges3__45__cpo4swapE,(.L_8 - _ZN39_INTERNAL_8b33d04e_4_k_cu_3ebb7fb7_55384cuda3std6ranges3__45__cpo4swapE)
_ZN39_INTERNAL_8b33d04e_4_k_cu_3ebb7fb7_55384cuda3std6ranges3__45__cpo4swapE:
	.zero		1
.L_8:


//--------------------- .nv.constant0._ZN7cutlass13device_kernelINS_4gemm6kernel13GemmUniversalIN4cute5tupleIJiiiiEEENS1_10collective13CollectiveMmaINS1_34MainloopSm90TmaGmmaWarpSpecializedILi5ENS5_IJNS4_1CILi2EEENSA_ILi1EEESC_EEENS1_32KernelTmaWarpSpecializedPingpongEEENS5_IJNSA_ILi64EEENSA_ILi256EEESG_EEEaNS5_IJlSC_lEEEaSJ_NS4_8TiledMMAINS4_8MMA_AtomIJNS4_4SM904GMMA27MMA_64x256x32_S32S8S8_SS_TNEEEENS4_6LayoutINS5_IJSC_SC_SC_EEENS5_IJNSA_ILi0EEESS_SS_EEEEENS5_IJNS4_10UnderscoreESV_SV_EEEEENS4_13SM90_TMA_LOADENS4_14ComposedLayoutINS4_7SwizzleILi2ELi4ELi3EEENS4_18smem_ptr_flag_bitsILi8EEENSQ_INS5_IJNSA_ILi8EEESG_EEENS5_IJSG_SC_EEEEEEEvNS4_8identityENS4_23SM90_TMA_LOAD_MULTICASTES18_vS19_EENS_8epilogue10collective6detail29Sm90TmaWarpSpecializedAdapterINS1D_15DefaultEpilogueIaSJ_SJ_NS1C_6thread17LinearCombinationIaLi1EiiLNS1H_9ScaleType4KindE0ELNS_15FloatRoundStyleE2EaEENS1_15EpilogueDefaultEEEEEvvEEEEvNT_6ParamsE --------------------------
	.section	.nv.constant0._ZN7cutlass13device_kernelINS_4gemm6kernel13GemmUniversalIN4cute5tupleIJiiiiEEENS1_10collective13CollectiveMmaINS1_34MainloopSm90TmaGmmaWarpSpecializedILi5ENS5_IJNS4_1CILi2EEENSA_ILi1EEESC_EEENS1_32KernelTmaWarpSpecializedPingpongEEENS5_IJNSA_ILi64EEENSA_ILi256EEESG_EEEaNS5_IJlSC_lEEEaSJ_NS4_8TiledMMAINS4_8MMA_AtomIJNS4_4SM904GMMA27MMA_64x256x32_S32S8S8_SS_TNEEEENS4_6LayoutINS5_IJSC_SC_SC_EEENS5_IJNSA_ILi0EEESS_SS_EEEEENS5_IJNS4_10UnderscoreESV_SV_EEEEENS4_13SM90_TMA_LOADENS4_14ComposedLayoutINS4_7SwizzleILi2ELi4ELi3EEENS4_18smem_ptr_flag_bitsILi8EEENSQ_INS5_IJNSA_ILi8EEESG_EEENS5_IJSG_SC_EEEEEEEvNS4_8identityENS4_23SM90_TMA_LOAD_MULTICASTES18_vS19_EENS_8epilogue10collective6detail29Sm90TmaWarpSpecializedAdapterINS1D_15DefaultEpilogueIaSJ_SJ_NS1C_6thread17LinearCombinationIaLi1EiiLNS1H_9ScaleType4KindE0ELNS_15FloatRoundStyleE2EaEENS1_15EpilogueDefaultEEEEEvvEEEEvNT_6ParamsE,"a",@progbits
	.sectionflags	@""
	.align	4
.nv.constant0._ZN7cutlass13device_kernelINS_4gemm6kernel13GemmUniversalIN4cute5tupleIJiiiiEEENS1_10collective13CollectiveMmaINS1_34MainloopSm90TmaGmmaWarpSpecializedILi5ENS5_IJNS4_1CILi2EEENSA_ILi1EEESC_EEENS1_32KernelTmaWarpSpecializedPingpongEEENS5_IJNSA_ILi64EEENSA_ILi256EEESG_EEEaNS5_IJlSC_lEEEaSJ_NS4_8TiledMMAINS4_8MMA_AtomIJNS4_4SM904GMMA27MMA_64x256x32_S32S8S8_SS_TNEEEENS4_6LayoutINS5_IJSC_SC_SC_EEENS5_IJNSA_ILi0EEESS_SS_EEEEENS5_IJNS4_10UnderscoreESV_SV_EEEEENS4_13SM90_TMA_LOADENS4_14ComposedLayoutINS4_7SwizzleILi2ELi4ELi3EEENS4_18smem_ptr_flag_bitsILi8EEENSQ_INS5_IJNSA_ILi8EEESG_EEENS5_IJSG_SC_EEEEEEEvNS4_8identityENS4_23SM90_TMA_LOAD_MULTICASTES18_vS19_EENS_8epilogue10collective6detail29Sm90TmaWarpSpecializedAdapterINS1D_15DefaultEpilogueIaSJ_SJ_NS1C_6thread17LinearCombinationIaLi1EiiLNS1H_9ScaleType4KindE0ELNS_15FloatRoundStyleE2EaEENS1_15EpilogueDefaultEEEEEvvEEEEvNT_6ParamsE:
	.zero		1664


//--------------------- SYMBOLS --------------------------

	.type		.nv.reservedSmem.offset0,@object
	.size		.nv.reservedSmem.offset0,0x4
	.type		__assertfail,@function
